	.target	sm_90a

	.elftype	@"ET_EXEC"


//--------------------- .note.nv.tkinfo           --------------------------
	.section	.note.nv.tkinfo,"",@"SHT_NOTE"
	.sectionflags	@"SHF_NOTE_NV_TKINFO"
	.tkinfo
        /*0018*/ 	.word	0x00000002
        /*0030*/ 	.string	""
        /*0030*/ 	.string	"ptxas"
        /*0030*/ 	.string	"Cuda compilation tools, release 13.0, V13.0.88"
        /*0030*/ 	.string	"Build cuda_13.0.r13.0/compiler.36424714_0"
        /*0030*/ 	.string	"-arch sm_90a -m 64 "



//--------------------- .note.nv.cuinfo           --------------------------
	.section	.note.nv.cuinfo,"",@"SHT_NOTE"
	.sectionflags	@"SHF_NOTE_NV_CUINFO"
        /*0018*/ 	.short	0x0002
        /*001a*/ 	.short	0x005a
        /*001c*/ 	.short	0x0082
	.zero		2


//--------------------- .nv.info                  --------------------------
	.section	.nv.info,"",@"SHT_CUDA_INFO"
	.align	4


	//----- nvinfo : EIATTR_REGCOUNT
	.align		4
        /*0000*/ 	.byte	0x04, 0x2f
        /*0002*/ 	.short	(.L_12 - .L_11)
	.align		4
.L_11:
        /*0004*/ 	.word	index@(_ZN7cutlass13device_kernelINS_4gemm6kernel13GemmUniversalIN4cute5tupleIJiiiiEEENS1_10collective13CollectiveMmaINS1_40MainloopSm90TmaGmmaWarpSpecializedSparseILi34ENS5_IJNS4_1CILi1EEESB_SB_EEENS1_32KernelTmaWarpSpecializedPingpongEEENS5_IJNSA_ILi64EEESF_SF_EEEaNS5_IJNS4_6LayoutINS5_IJiNS5_IJNSA_ILi2EEEiEEEiEEENS5_IJlNS5_IJSB_SI_EEElEEEEENSH_INS5_IJNS5_IJSF_iEEESO_iEEENS5_IJNS5_IJSF_NSA_ILi4096EEEEEENS5_IJSB_lEEElEEEEEEEEaNS5_IJlSB_lEEENS4_8TiledMMAINS4_8MMA_AtomIJNS4_4SM904GMMA6SPARSE27GMMA_64x64x64_S32S8S8_SS_TNILNS10_9SparseSelE0EEEEEENSH_ISC_NS5_IJNSA_ILi0EEES16_S16_EEEEENS5_IJNS4_10UnderscoreES19_S19_EEEEENS4_13SM90_TMA_LOADENS4_14ComposedLayoutINS4_7SwizzleILi1ELi4ELi3EEENS4_25smem_sparse_ptr_flag_bitsILi2ELi8EEENSH_INS5_IJNS5_IJSB_NSA_ILi8EEEEEENS5_IJSI_NSA_ILi32EEEEEEEEENS5_IJNS5_IJS16_SF_EEESL_EEEEEEEvNS4_8identityES1C_NS1D_INS1E_ILi2ELi4ELi3EEENS4_18smem_ptr_flag_bitsILi8EEENSH_INS5_IJS1I_SF_EEENS5_IJSF_SB_EEEEEEEvS1R_EENS_8epilogue10collective6detail29Sm90TmaWarpSpecializedAdapterINS21_15DefaultEpilogueIiNS5_IJSB_llEEES25_NS20_6thread17LinearCombinationIiLi1EiiLNS26_9ScaleType4KindE0ELNS_15FloatRoundStyleE2EiEENS1_15EpilogueDefaultEEEEEvvEEEEvNT_6ParamsE)
        /*0008*/ 	.word	0x000000a8


	//----- nvinfo : EIATTR_FRAME_SIZE
	.align		4
.L_12:
        /*000c*/ 	.byte	0x04, 0x11
        /*000e*/ 	.short	(.L_14 - .L_13)
	.align		4
.L_13:
        /*0010*/ 	.word	index@(_ZN7cutlass13device_kernelINS_4gemm6kernel13GemmUniversalIN4cute5tupleIJiiiiEEENS1_10collective13CollectiveMmaINS1_40MainloopSm90TmaGmmaWarpSpecializedSparseILi34ENS5_IJNS4_1CILi1EEESB_SB_EEENS1_32KernelTmaWarpSpecializedPingpongEEENS5_IJNSA_ILi64EEESF_SF_EEEaNS5_IJNS4_6LayoutINS5_IJiNS5_IJNSA_ILi2EEEiEEEiEEENS5_IJlNS5_IJSB_SI_EEElEEEEENSH_INS5_IJNS5_IJSF_iEEESO_iEEENS5_IJNS5_IJSF_NSA_ILi4096EEEEEENS5_IJSB_lEEElEEEEEEEEaNS5_IJlSB_lEEENS4_8TiledMMAINS4_8MMA_AtomIJNS4_4SM904GMMA6SPARSE27GMMA_64x64x64_S32S8S8_SS_TNILNS10_9SparseSelE0EEEEEENSH_ISC_NS5_IJNSA_ILi0EEES16_S16_EEEEENS5_IJNS4_10UnderscoreES19_S19_EEEEENS4_13SM90_TMA_LOADENS4_14ComposedLayoutINS4_7SwizzleILi1ELi4ELi3EEENS4_25smem_sparse_ptr_flag_bitsILi2ELi8EEENSH_INS5_IJNS5_IJSB_NSA_ILi8EEEEEENS5_IJSI_NSA_ILi32EEEEEEEEENS5_IJNS5_IJS16_SF_EEESL_EEEEEEEvNS4_8identityES1C_NS1D_INS1E_ILi2ELi4ELi3EEENS4_18smem_ptr_flag_bitsILi8EEENSH_INS5_IJS1I_SF_EEENS5_IJSF_SB_EEEEEEEvS1R_EENS_8epilogue10collective6detail29Sm90TmaWarpSpecializedAdapterINS21_15DefaultEpilogueIiNS5_IJSB_llEEES25_NS20_6thread17LinearCombinationIiLi1EiiLNS26_9ScaleType4KindE0ELNS_15FloatRoundStyleE2EiEENS1_15EpilogueDefaultEEEEEvvEEEEvNT_6ParamsE)
        /*0014*/ 	.word	0x00000000


	//----- nvinfo : EIATTR_MIN_STACK_SIZE
	.align		4
.L_14:
        /*0018*/ 	.byte	0x04, 0x12
        /*001a*/ 	.short	(.L_16 - .L_15)
	.align		4
.L_15:
        /*001c*/ 	.word	index@(_ZN7cutlass13device_kernelINS_4gemm6kernel13GemmUniversalIN4cute5tupleIJiiiiEEENS1_10collective13CollectiveMmaINS1_40MainloopSm90TmaGmmaWarpSpecializedSparseILi34ENS5_IJNS4_1CILi1EEESB_SB_EEENS1_32KernelTmaWarpSpecializedPingpongEEENS5_IJNSA_ILi64EEESF_SF_EEEaNS5_IJNS4_6LayoutINS5_IJiNS5_IJNSA_ILi2EEEiEEEiEEENS5_IJlNS5_IJSB_SI_EEElEEEEENSH_INS5_IJNS5_IJSF_iEEESO_iEEENS5_IJNS5_IJSF_NSA_ILi4096EEEEEENS5_IJSB_lEEElEEEEEEEEaNS5_IJlSB_lEEENS4_8TiledMMAINS4_8MMA_AtomIJNS4_4SM904GMMA6SPARSE27GMMA_64x64x64_S32S8S8_SS_TNILNS10_9SparseSelE0EEEEEENSH_ISC_NS5_IJNSA_ILi0EEES16_S16_EEEEENS5_IJNS4_10UnderscoreES19_S19_EEEEENS4_13SM90_TMA_LOADENS4_14ComposedLayoutINS4_7SwizzleILi1ELi4ELi3EEENS4_25smem_sparse_ptr_flag_bitsILi2ELi8EEENSH_INS5_IJNS5_IJSB_NSA_ILi8EEEEEENS5_IJSI_NSA_ILi32EEEEEEEEENS5_IJNS5_IJS16_SF_EEESL_EEEEEEEvNS4_8identityES1C_NS1D_INS1E_ILi2ELi4ELi3EEENS4_18smem_ptr_flag_bitsILi8EEENSH_INS5_IJS1I_SF_EEENS5_IJSF_SB_EEEEEEEvS1R_EENS_8epilogue10collective6detail29Sm90TmaWarpSpecializedAdapterINS21_15DefaultEpilogueIiNS5_IJSB_llEEES25_NS20_6thread17LinearCombinationIiLi1EiiLNS26_9ScaleType4KindE0ELNS_15FloatRoundStyleE2EiEENS1_15EpilogueDefaultEEEEEvvEEEEvNT_6ParamsE)
        /*0020*/ 	.word	0x00000000
.L_16:


//--------------------- .nv.compat                --------------------------
	.section	.nv.compat,"",@"SHT_CUDA_COMPAT_INFO"
	.align	4
        /*0000*/ 	.byte	0x02, 0x09, 0x01, 0x00, 0x02, 0x02, 0x04, 0x00, 0x02, 0x05, 0x05, 0x00, 0x03, 0x07, 0x01, 0x01
        /*0010*/ 	.byte	0x02, 0x03, 0x01, 0x00, 0x02, 0x06, 0x01, 0x00, 0x04, 0x0b, 0x08, 0x00, 0x00, 0x00, 0x00, 0x00
        /*0020*/ 	.byte	0x00, 0x00, 0x00, 0x00


//--------------------- .nv.info._ZN7cutlass13device_kernelINS_4gemm6kernel13GemmUniversalIN4cute5tupleIJiiiiEEENS1_10collective13CollectiveMmaINS1_40MainloopSm90TmaGmmaWarpSpecializedSparseILi34ENS5_IJNS4_1CILi1EEESB_SB_EEENS1_32KernelTmaWarpSpecializedPingpongEEENS5_IJNSA_ILi64EEESF_SF_EEEaNS5_IJNS4_6LayoutINS5_IJiNS5_IJNSA_ILi2EEEiEEEiEEENS5_IJlNS5_IJSB_SI_EEElEEEEENSH_INS5_IJNS5_IJSF_iEEESO_iEEENS5_IJNS5_IJSF_NSA_ILi4096EEEEEENS5_IJSB_lEEElEEEEEEEEaNS5_IJlSB_lEEENS4_8TiledMMAINS4_8MMA_AtomIJNS4_4SM904GMMA6SPARSE27GMMA_64x64x64_S32S8S8_SS_TNILNS10_9SparseSelE0EEEEEENSH_ISC_NS5_IJNSA_ILi0EEES16_S16_EEEEENS5_IJNS4_10UnderscoreES19_S19_EEEEENS4_13SM90_TMA_LOADENS4_14ComposedLayoutINS4_7SwizzleILi1ELi4ELi3EEENS4_25smem_sparse_ptr_flag_bitsILi2ELi8EEENSH_INS5_IJNS5_IJSB_NSA_ILi8EEEEEENS5_IJSI_NSA_ILi32EEEEEEEEENS5_IJNS5_IJS16_SF_EEESL_EEEEEEEvNS4_8identityES1C_NS1D_INS1E_ILi2ELi4ELi3EEENS4_18smem_ptr_flag_bitsILi8EEENSH_INS5_IJS1I_SF_EEENS5_IJSF_SB_EEEEEEEvS1R_EENS_8epilogue10collective6detail29Sm90TmaWarpSpecializedAdapterINS21_15DefaultEpilogueIiNS5_IJSB_llEEES25_NS20_6thread17LinearCombinationIiLi1EiiLNS26_9ScaleType4KindE0ELNS_15FloatRoundStyleE2EiEENS1_15EpilogueDefaultEEEEEvvEEEEvNT_6ParamsE --------------------------
	.section	.nv.info._ZN7cutlass13device_kernelINS_4gemm6kernel13GemmUniversalIN4cute5tupleIJiiiiEEENS1_10collective13CollectiveMmaINS1_40MainloopSm90TmaGmmaWarpSpecializedSparseILi34ENS5_IJNS4_1CILi1EEESB_SB_EEENS1_32KernelTmaWarpSpecializedPingpongEEENS5_IJNSA_ILi64EEESF_SF_EEEaNS5_IJNS4_6LayoutINS5_IJiNS5_IJNSA_ILi2EEEiEEEiEEENS5_IJlNS5_IJSB_SI_EEElEEEEENSH_INS5_IJNS5_IJSF_iEEESO_iEEENS5_IJNS5_IJSF_NSA_ILi4096EEEEEENS5_IJSB_lEEElEEEEEEEEaNS5_IJlSB_lEEENS4_8TiledMMAINS4_8MMA_AtomIJNS4_4SM904GMMA6SPARSE27GMMA_64x64x64_S32S8S8_SS_TNILNS10_9SparseSelE0EEEEEENSH_ISC_NS5_IJNSA_ILi0EEES16_S16_EEEEENS5_IJNS4_10UnderscoreES19_S19_EEEEENS4_13SM90_TMA_LOADENS4_14ComposedLayoutINS4_7SwizzleILi1ELi4ELi3EEENS4_25smem_sparse_ptr_flag_bitsILi2ELi8EEENSH_INS5_IJNS5_IJSB_NSA_ILi8EEEEEENS5_IJSI_NSA_ILi32EEEEEEEEENS5_IJNS5_IJS16_SF_EEESL_EEEEEEEvNS4_8identityES1C_NS1D_INS1E_ILi2ELi4ELi3EEENS4_18smem_ptr_flag_bitsILi8EEENSH_INS5_IJS1I_SF_EEENS5_IJSF_SB_EEEEEEEvS1R_EENS_8epilogue10collective6detail29Sm90TmaWarpSpecializedAdapterINS21_15DefaultEpilogueIiNS5_IJSB_llEEES25_NS20_6thread17LinearCombinationIiLi1EiiLNS26_9ScaleType4KindE0ELNS_15FloatRoundStyleE2EiEENS1_15EpilogueDefaultEEEEEvvEEEEvNT_6ParamsE,"",@"SHT_CUDA_INFO"
	.sectionflags	@""
	.align	4


	//----- nvinfo : EIATTR_CUDA_API_VERSION
	.align		4
        /*0000*/ 	.byte	0x04, 0x37
        /*0002*/ 	.short	(.L_18 - .L_17)
.L_17:
        /*0004*/ 	.word	0x00000082


	//----- nvinfo : EIATTR_KPARAM_INFO
	.align		4
.L_18:
        /*0008*/ 	.byte	0x04, 0x17
        /*000a*/ 	.short	(.L_20 - .L_19)
.L_19:
        /*000c*/ 	.word	0x00000000
        /*0010*/ 	.short	0x0000
        /*0012*/ 	.short	0x0070
        /*0014*/ 	.byte	0x00, 0xf0, 0x01, 0x14


	//----- nvinfo : EIATTR_SPARSE_MMA_MASK
	.align		4
.L_20:
        /*0018*/ 	.byte	0x03, 0x50
        /*001a*/ 	.short	0x0004


	//----- nvinfo : EIATTR_MAXREG_COUNT
	.align		4
        /*001c*/ 	.byte	0x03, 0x1b
        /*001e*/ 	.short	0x00a8


	//----- nvinfo : EIATTR_NUM_BARRIERS
	.align		4
        /*0020*/ 	.byte	0x02, 0x4c
        /*0022*/ 	.byte	0x01
	.zero		1


	//----- nvinfo : EIATTR_MERCURY_ISA_VERSION
	.align		4
        /*0024*/ 	.byte	0x03, 0x5f
        /*0026*/ 	.short	0x0101


	//----- nvinfo : EIATTR_INT_WARP_WIDE_INSTR_OFFSETS
	.align		4
        /*0028*/ 	.byte	0x04, 0x31
        /*002a*/ 	.short	(.L_22 - .L_21)


	//   ....[0]....
.L_21:
        /*002c*/ 	.word	0x00000800


	//   ....[1]....
        /*0030*/ 	.word	0x00000820


	//   ....[2]....
        /*0034*/ 	.word	0x000008a0


	//   ....[3]....
        /*0038*/ 	.word	0x000008b0


	//   ....[4]....
        /*003c*/ 	.word	0x000008c0


	//   ....[5]....
        /*0040*/ 	.word	0x000008e0


	//   ....[6]....
        /*0044*/ 	.word	0x00000970


	//   ....[7]....
        /*0048*/ 	.word	0x00000990


	//----- nvinfo : EIATTR_COOP_GROUP_MASK_REGIDS
	.align		4
.L_22:
        /*004c*/ 	.byte	0x04, 0x29
        /*004e*/ 	.short	(.L_24 - .L_23)


	//   ....[0]....
.L_23:
        /*0050*/ 	.word	0xffffffff


	//   ....[1]....
        /*0054*/ 	.word	0xffffffff


	//   ....[2]....
        /*0058*/ 	.word	0xffffffff


	//   ....[3]....
        /*005c*/ 	.word	0xffffffff


	//   ....[4]....
        /*0060*/ 	.word	0xffffffff


	//   ....[5]....
        /*0064*/ 	.word	0xffffffff


	//----- nvinfo : EIATTR_COOP_GROUP_INSTR_OFFSETS
	.align		4
.L_24:
        /*0068*/ 	.byte	0x04, 0x28
        /*006a*/ 	.short	(.L_26 - .L_25)


	//   ....[0]....
.L_25:
        /*006c*/ 	.word	0x00000060


	//   ....[1]....
        /*0070*/ 	.word	0x00000070


	//   ....[2]....
        /*0074*/ 	.word	0x00000160


	//   ....[3]....
        /*0078*/ 	.word	0x000006e0


	//   ....[4]....
        /*007c*/ 	.word	0x00000720


	//   ....[5]....
        /*0080*/ 	.word	0x00000760


	//----- nvinfo : EIATTR_REG_RECONFIG
	.align		4
.L_26:
        /*0084*/ 	.byte	0x01, 0x54
	.zero		2


	//----- nvinfo : EIATTR_MBARRIER_INSTR_OFFSETS
	.align		4
        /*0088*/ 	.byte	0x04, 0x39
        /*008a*/ 	.short	(.L_28 - .L_27)


	//   ....[0]....
.L_27:
        /*008c*/ 	.word	0x00000280
        /*0090*/ 	.word	0x000000ff
        /*0094*/ 	.word	0x00000000
        /*0098*/ 	.short	0x0100
        /*009a*/ 	.byte	0x08
	.zero		1


	//   ....[1]....
        /*009c*/ 	.word	0x00000290
        /*00a0*/ 	.word	0x000000ff
        /*00a4*/ 	.word	0x00000110
        /*00a8*/ 	.short	0x0100
        /*00aa*/ 	.byte	0x08
	.zero		1


	//   ....[2]....
        /*00ac*/ 	.word	0x000002a0
        /*00b0*/ 	.word	0x000000ff
        /*00b4*/ 	.word	0x00000008
        /*00b8*/ 	.short	0x0100
        /*00ba*/ 	.byte	0x08
	.zero		1


	//   ....[3]....
        /*00bc*/ 	.word	0x000002b0
        /*00c0*/ 	.word	0x000000ff
        /*00c4*/ 	.word	0x00000118
        /*00c8*/ 	.short	0x0100
        /*00ca*/ 	.byte	0x08
	.zero		1


	//   ....[4]....
        /*00cc*/ 	.word	0x000002c0
        /*00d0*/ 	.word	0x000000ff
        /*00d4*/ 	.word	0x00000010
        /*00d8*/ 	.short	0x0100
        /*00da*/ 	.byte	0x08
	.zero		1


	//   ....[5]....
        /*00dc*/ 	.word	0x000002d0
        /*00e0*/ 	.word	0x000000ff
        /*00e4*/ 	.word	0x00000120
        /*00e8*/ 	.short	0x0100
        /*00ea*/ 	.byte	0x08
	.zero		1


	//   ....[6]....
        /*00ec*/ 	.word	0x000002e0
        /*00f0*/ 	.word	0x000000ff
        /*00f4*/ 	.word	0x00000018
        /*00f8*/ 	.short	0x0100
        /*00fa*/ 	.byte	0x08
	.zero		1


	//   ....[7]....
        /*00fc*/ 	.word	0x000002f0
        /*0100*/ 	.word	0x000000ff
        /*0104*/ 	.word	0x00000128
        /*0108*/ 	.short	0x0100
        /*010a*/ 	.byte	0x08
	.zero		1


	//   ....[8]....
        /*010c*/ 	.word	0x00000300
        /*0110*/ 	.word	0x000000ff
        /*0114*/ 	.word	0x00000020
        /*0118*/ 	.short	0x0100
        /*011a*/ 	.byte	0x08
	.zero		1


	//   ....[9]....
        /*011c*/ 	.word	0x00000310
        /*0120*/ 	.word	0x000000ff
        /*0124*/ 	.word	0x00000130
        /*0128*/ 	.short	0x0100
        /*012a*/ 	.byte	0x08
	.zero		1


	//   ....[10]....
        /*012c*/ 	.word	0x00000320
        /*0130*/ 	.word	0x000000ff
        /*0134*/ 	.word	0x00000028
        /*0138*/ 	.short	0x0100
        /*013a*/ 	.byte	0x08
	.zero		1


	//   ....[11]....
        /*013c*/ 	.word	0x00000330
        /*0140*/ 	.word	0x000000ff
        /*0144*/ 	.word	0x00000138
        /*0148*/ 	.short	0x0100
        /*014a*/ 	.byte	0x08
	.zero		1


	//   ....[12]....
        /*014c*/ 	.word	0x00000340
        /*0150*/ 	.word	0x000000ff
        /*0154*/ 	.word	0x00000030
        /*0158*/ 	.short	0x0100
        /*015a*/ 	.byte	0x08
	.zero		1


	//   ....[13]....
        /*015c*/ 	.word	0x00000350
        /*0160*/ 	.word	0x000000ff
        /*0164*/ 	.word	0x00000140
        /*0168*/ 	.short	0x0100
        /*016a*/ 	.byte	0x08
	.zero		1


	//   ....[14]....
        /*016c*/ 	.word	0x00000360
        /*0170*/ 	.word	0x000000ff
        /*0174*/ 	.word	0x00000038
        /*0178*/ 	.short	0x0100
        /*017a*/ 	.byte	0x08
	.zero		1


	//   ....[15]....
        /*017c*/ 	.word	0x00000370
        /*0180*/ 	.word	0x000000ff
        /*0184*/ 	.word	0x00000148
        /*0188*/ 	.short	0x0100
        /*018a*/ 	.byte	0x08
	.zero		1


	//   ....[16]....
        /*018c*/ 	.word	0x00000380
        /*0190*/ 	.word	0x000000ff
        /*0194*/ 	.word	0x00000040
        /*0198*/ 	.short	0x0100
        /*019a*/ 	.byte	0x08
	.zero		1


	//   ....[17]....
        /*019c*/ 	.word	0x00000390
        /*01a0*/ 	.word	0x000000ff
        /*01a4*/ 	.word	0x00000150
        /*01a8*/ 	.short	0x0100
        /*01aa*/ 	.byte	0x08
	.zero		1


	//   ....[18]....
        /*01ac*/ 	.word	0x000003a0
        /*01b0*/ 	.word	0x000000ff
        /*01b4*/ 	.word	0x00000048
        /*01b8*/ 	.short	0x0100
        /*01ba*/ 	.byte	0x08
	.zero		1


	//   ....[19]....
        /*01bc*/ 	.word	0x000003b0
        /*01c0*/ 	.word	0x000000ff
        /*01c4*/ 	.word	0x00000158
        /*01c8*/ 	.short	0x0100
        /*01ca*/ 	.byte	0x08
	.zero		1


	//   ....[20]....
        /*01cc*/ 	.word	0x000003c0
        /*01d0*/ 	.word	0x000000ff
        /*01d4*/ 	.word	0x00000050
        /*01d8*/ 	.short	0x0100
        /*01da*/ 	.byte	0x08
	.zero		1


	//   ....[21]....
        /*01dc*/ 	.word	0x000003d0
        /*01e0*/ 	.word	0x000000ff
        /*01e4*/ 	.word	0x00000160
        /*01e8*/ 	.short	0x0100
        /*01ea*/ 	.byte	0x08
	.zero		1


	//   ....[22]....
        /*01ec*/ 	.word	0x000003e0
        /*01f0*/ 	.word	0x000000ff
        /*01f4*/ 	.word	0x00000058
        /*01f8*/ 	.short	0x0100
        /*01fa*/ 	.byte	0x08
	.zero		1


	//   ....[23]....
        /*01fc*/ 	.word	0x000003f0
        /*0200*/ 	.word	0x000000ff
        /*0204*/ 	.word	0x00000168
        /*0208*/ 	.short	0x0100
        /*020a*/ 	.byte	0x08
	.zero		1


	//   ....[24]....
        /*020c*/ 	.word	0x00000400
        /*0210*/ 	.word	0x000000ff
        /*0214*/ 	.word	0x00000060
        /*0218*/ 	.short	0x0100
        /*021a*/ 	.byte	0x08
	.zero		1


	//   ....[25]....
        /*021c*/ 	.word	0x00000410
        /*0220*/ 	.word	0x000000ff
        /*0224*/ 	.word	0x00000170
        /*0228*/ 	.short	0x0100
        /*022a*/ 	.byte	0x08
	.zero		1


	//   ....[26]....
        /*022c*/ 	.word	0x00000420
        /*0230*/ 	.word	0x000000ff
        /*0234*/ 	.word	0x00000068
        /*0238*/ 	.short	0x0100
        /*023a*/ 	.byte	0x08
	.zero		1


	//   ....[27]....
        /*023c*/ 	.word	0x00000430
        /*0240*/ 	.word	0x000000ff
        /*0244*/ 	.word	0x00000178
        /*0248*/ 	.short	0x0100
        /*024a*/ 	.byte	0x08
	.zero		1


	//   ....[28]....
        /*024c*/ 	.word	0x00000440
        /*0250*/ 	.word	0x000000ff
        /*0254*/ 	.word	0x00000070
        /*0258*/ 	.short	0x0100
        /*025a*/ 	.byte	0x08
	.zero		1


	//   ....[29]....
        /*025c*/ 	.word	0x00000450
        /*0260*/ 	.word	0x000000ff
        /*0264*/ 	.word	0x00000180
        /*0268*/ 	.short	0x0100
        /*026a*/ 	.byte	0x08
	.zero		1


	//   ....[30]....
        /*026c*/ 	.word	0x00000460
        /*0270*/ 	.word	0x000000ff
        /*0274*/ 	.word	0x00000078
        /*0278*/ 	.short	0x0100
        /*027a*/ 	.byte	0x08
	.zero		1


	//   ....[31]....
        /*027c*/ 	.word	0x00000470
        /*0280*/ 	.word	0x000000ff
        /*0284*/ 	.word	0x00000188
        /*0288*/ 	.short	0x0100
        /*028a*/ 	.byte	0x08
	.zero		1


	//   ....[32]....
        /*028c*/ 	.word	0x00000480
        /*0290*/ 	.word	0x000000ff
        /*0294*/ 	.word	0x00000080
        /*0298*/ 	.short	0x0100
        /*029a*/ 	.byte	0x08
	.zero		1


	//   ....[33]....
        /*029c*/ 	.word	0x00000490
        /*02a0*/ 	.word	0x000000ff
        /*02a4*/ 	.word	0x00000190
        /*02a8*/ 	.short	0x0100
        /*02aa*/ 	.byte	0x08
	.zero		1


	//   ....[34]....
        /*02ac*/ 	.word	0x000004a0
        /*02b0*/ 	.word	0x000000ff
        /*02b4*/ 	.word	0x00000088
        /*02b8*/ 	.short	0x0100
        /*02ba*/ 	.byte	0x08
	.zero		1


	//   ....[35]....
        /*02bc*/ 	.word	0x000004b0
        /*02c0*/ 	.word	0x000000ff
        /*02c4*/ 	.word	0x00000198
        /*02c8*/ 	.short	0x0100
        /*02ca*/ 	.byte	0x08
	.zero		1


	//   ....[36]....
        /*02cc*/ 	.word	0x000004c0
        /*02d0*/ 	.word	0x000000ff
        /*02d4*/ 	.word	0x00000090
        /*02d8*/ 	.short	0x0100
        /*02da*/ 	.byte	0x08
	.zero		1


	//   ....[37]....
        /*02dc*/ 	.word	0x000004d0
        /*02e0*/ 	.word	0x000000ff
        /*02e4*/ 	.word	0x000001a0
        /*02e8*/ 	.short	0x0100
        /*02ea*/ 	.byte	0x08
	.zero		1


	//   ....[38]....
        /*02ec*/ 	.word	0x000004e0
        /*02f0*/ 	.word	0x000000ff
        /*02f4*/ 	.word	0x00000098
        /*02f8*/ 	.short	0x0100
        /*02fa*/ 	.byte	0x08
	.zero		1


	//   ....[39]....
        /*02fc*/ 	.word	0x000004f0
        /*0300*/ 	.word	0x000000ff
        /*0304*/ 	.word	0x000001a8
        /*0308*/ 	.short	0x0100
        /*030a*/ 	.byte	0x08
	.zero		1


	//   ....[40]....
        /*030c*/ 	.word	0x00000500
        /*0310*/ 	.word	0x000000ff
        /*0314*/ 	.word	0x000000a0
        /*0318*/ 	.short	0x0100
        /*031a*/ 	.byte	0x08
	.zero		1


	//   ....[41]....
        /*031c*/ 	.word	0x00000510
        /*0320*/ 	.word	0x000000ff
        /*0324*/ 	.word	0x000001b0
        /*0328*/ 	.short	0x0100
        /*032a*/ 	.byte	0x08
	.zero		1


	//   ....[42]....
        /*032c*/ 	.word	0x00000520
        /*0330*/ 	.word	0x000000ff
        /*0334*/ 	.word	0x000000a8
        /*0338*/ 	.short	0x0100
        /*033a*/ 	.byte	0x08
	.zero		1


	//   ....[43]....
        /*033c*/ 	.word	0x00000530
        /*0340*/ 	.word	0x000000ff
        /*0344*/ 	.word	0x000001b8
        /*0348*/ 	.short	0x0100
        /*034a*/ 	.byte	0x08
	.zero		1


	//   ....[44]....
        /*034c*/ 	.word	0x00000540
        /*0350*/ 	.word	0x000000ff
        /*0354*/ 	.word	0x000000b0
        /*0358*/ 	.short	0x0100
        /*035a*/ 	.byte	0x08
	.zero		1


	//   ....[45]....
        /*035c*/ 	.word	0x00000550
        /*0360*/ 	.word	0x000000ff
        /*0364*/ 	.word	0x000001c0
        /*0368*/ 	.short	0x0100
        /*036a*/ 	.byte	0x08
	.zero		1


	//   ....[46]....
        /*036c*/ 	.word	0x00000560
        /*0370*/ 	.word	0x000000ff
        /*0374*/ 	.word	0x000000b8
        /*0378*/ 	.short	0x0100
        /*037a*/ 	.byte	0x08
	.zero		1


	//   ....[47]....
        /*037c*/ 	.word	0x00000570
        /*0380*/ 	.word	0x000000ff
        /*0384*/ 	.word	0x000001c8
        /*0388*/ 	.short	0x0100
        /*038a*/ 	.byte	0x08
	.zero		1


	//   ....[48]....
        /*038c*/ 	.word	0x00000580
        /*0390*/ 	.word	0x000000ff
        /*0394*/ 	.word	0x000000c0
        /*0398*/ 	.short	0x0100
        /*039a*/ 	.byte	0x08
	.zero		1


	//   ....[49]....
        /*039c*/ 	.word	0x00000590
        /*03a0*/ 	.word	0x000000ff
        /*03a4*/ 	.word	0x000001d0
        /*03a8*/ 	.short	0x0100
        /*03aa*/ 	.byte	0x08
	.zero		1


	//   ....[50]....
        /*03ac*/ 	.word	0x000005a0
        /*03b0*/ 	.word	0x000000ff
        /*03b4*/ 	.word	0x000000c8
        /*03b8*/ 	.short	0x0100
        /*03ba*/ 	.byte	0x08
	.zero		1


	//   ....[51]....
        /*03bc*/ 	.word	0x000005b0
        /*03c0*/ 	.word	0x000000ff
        /*03c4*/ 	.word	0x000001d8
        /*03c8*/ 	.short	0x0100
        /*03ca*/ 	.byte	0x08
	.zero		1


	//   ....[52]....
        /*03cc*/ 	.word	0x000005c0
        /*03d0*/ 	.word	0x000000ff
        /*03d4*/ 	.word	0x000000d0
        /*03d8*/ 	.short	0x0100
        /*03da*/ 	.byte	0x08
	.zero		1


	//   ....[53]....
        /*03dc*/ 	.word	0x000005d0
        /*03e0*/ 	.word	0x000000ff
        /*03e4*/ 	.word	0x000001e0
        /*03e8*/ 	.short	0x0100
        /*03ea*/ 	.byte	0x08
	.zero		1


	//   ....[54]....
        /*03ec*/ 	.word	0x000005e0
        /*03f0*/ 	.word	0x000000ff
        /*03f4*/ 	.word	0x000000d8
        /*03f8*/ 	.short	0x0100
        /*03fa*/ 	.byte	0x08
	.zero		1


	//   ....[55]....
        /*03fc*/ 	.word	0x000005f0
        /*0400*/ 	.word	0x000000ff
        /*0404*/ 	.word	0x000001e8
        /*0408*/ 	.short	0x0100
        /*040a*/ 	.byte	0x08
	.zero		1


	//   ....[56]....
        /*040c*/ 	.word	0x00000600
        /*0410*/ 	.word	0x000000ff
        /*0414*/ 	.word	0x000000e0
        /*0418*/ 	.short	0x0100
        /*041a*/ 	.byte	0x08
	.zero		1


	//   ....[57]....
        /*041c*/ 	.word	0x00000610
        /*0420*/ 	.word	0x000000ff
        /*0424*/ 	.word	0x000001f0
        /*0428*/ 	.short	0x0100
        /*042a*/ 	.byte	0x08
	.zero		1


	//   ....[58]....
        /*042c*/ 	.word	0x00000620
        /*0430*/ 	.word	0x000000ff
        /*0434*/ 	.word	0x000000e8
        /*0438*/ 	.short	0x0100
        /*043a*/ 	.byte	0x08
	.zero		1


	//   ....[59]....
        /*043c*/ 	.word	0x00000630
        /*0440*/ 	.word	0x000000ff
        /*0444*/ 	.word	0x000001f8
        /*0448*/ 	.short	0x0100
        /*044a*/ 	.byte	0x08
	.zero		1


	//   ....[60]....
        /*044c*/ 	.word	0x00000640
        /*0450*/ 	.word	0x000000ff
        /*0454*/ 	.word	0x000000f0
        /*0458*/ 	.short	0x0100
        /*045a*/ 	.byte	0x08
	.zero		1


	//   ....[61]....
        /*045c*/ 	.word	0x00000650
        /*0460*/ 	.word	0x000000ff
        /*0464*/ 	.word	0x00000200
        /*0468*/ 	.short	0x0100
        /*046a*/ 	.byte	0x08
	.zero		1


	//   ....[62]....
        /*046c*/ 	.word	0x00000660
        /*0470*/ 	.word	0x000000ff
        /*0474*/ 	.word	0x000000f8
        /*0478*/ 	.short	0x0100
        /*047a*/ 	.byte	0x08
	.zero		1


	//   ....[63]....
        /*047c*/ 	.word	0x00000670
        /*0480*/ 	.word	0x000000ff
        /*0484*/ 	.word	0x00000208
        /*0488*/ 	.short	0x0100
        /*048a*/ 	.byte	0x08
	.zero		1


	//   ....[64]....
        /*048c*/ 	.word	0x00000680
        /*0490*/ 	.word	0x000000ff
        /*0494*/ 	.word	0x00000100
        /*0498*/ 	.short	0x0100
        /*049a*/ 	.byte	0x08
	.zero		1


	//   ....[65]....
        /*049c*/ 	.word	0x00000690
        /*04a0*/ 	.word	0x000000ff
        /*04a4*/ 	.word	0x00000210
        /*04a8*/ 	.short	0x0100
        /*04aa*/ 	.byte	0x08
	.zero		1


	//   ....[66]....
        /*04ac*/ 	.word	0x000006a0
        /*04b0*/ 	.word	0x000000ff
        /*04b4*/ 	.word	0x00000108
        /*04b8*/ 	.short	0x0100
        /*04ba*/ 	.byte	0x08
	.zero		1


	//   ....[67]....
        /*04bc*/ 	.word	0x000006b0
        /*04c0*/ 	.word	0x000000ff
        /*04c4*/ 	.word	0x00000218
        /*04c8*/ 	.short	0x0100
        /*04ca*/ 	.byte	0x08
	.zero		1


	//   ....[68]....
        /*04cc*/ 	.word	0x000009d0
        /*04d0*/ 	.word	0x000000ff
        /*04d4*/ 	.word	0x00000250
        /*04d8*/ 	.short	0x0100
        /*04da*/ 	.byte	0x08
	.zero		1


	//   ....[69]....
        /*04dc*/ 	.word	0x00000a40
        /*04e0*/ 	.word	0x000000ff
        /*04e4*/ 	.word	0x00000258
        /*04e8*/ 	.short	0x0100
        /*04ea*/ 	.byte	0x08
	.zero		1


	//   ....[70]....
        /*04ec*/ 	.word	0x00000a60
        /*04f0*/ 	.word	0x000000ff
        /*04f4*/ 	.word	0x00000230
        /*04f8*/ 	.short	0x0100
        /*04fa*/ 	.byte	0x09
	.zero		1


	//   ....[71]....
        /*04fc*/ 	.word	0x00000a70
        /*0500*/ 	.word	0x000000ff
        /*0504*/ 	.word	0x00000238
        /*0508*/ 	.short	0x0100
        /*050a*/ 	.byte	0x09
	.zero		1


	//   ....[72]....
        /*050c*/ 	.word	0x00000a80
        /*0510*/ 	.word	0x000000ff
        /*0514*/ 	.word	0x00000240
        /*0518*/ 	.short	0x0100
        /*051a*/ 	.byte	0x09
	.zero		1


	//   ....[73]....
        /*051c*/ 	.word	0x00000a90
        /*0520*/ 	.word	0x000000ff
        /*0524*/ 	.word	0x00000248
        /*0528*/ 	.short	0x0100
        /*052a*/ 	.byte	0x09
	.zero		1


	//   ....[74]....
        /*052c*/ 	.word	0x00001ac0
        /*0530*/ 	.word	0x000000ff
        /*0534*/ 	.word	0xfffffff8
        /*0538*/ 	.short	0x010a
        /*053a*/ 	.byte	0x10
	.zero		1


	//   ....[75]....
        /*053c*/ 	.word	0x00001c90
        /*0540*/ 	.word	0x000000ff
        /*0544*/ 	.word	0x00000000
        /*0548*/ 	.short	0x010a
        /*054a*/ 	.byte	0x08
	.zero		1


	//   ....[76]....
        /*054c*/ 	.word	0x00001cf0
        /*0550*/ 	.word	0x000000ff
        /*0554*/ 	.word	0x00000000
        /*0558*/ 	.short	0x010a
        /*055a*/ 	.byte	0x08
	.zero		1


	//   ....[77]....
        /*055c*/ 	.word	0x00001df0
        /*0560*/ 	.word	0x000000ff
        /*0564*/ 	.word	0x00000000
        /*0568*/ 	.short	0x0101
        /*056a*/ 	.byte	0x08
	.zero		1


	//   ....[78]....
        /*056c*/ 	.word	0x00001f20
        /*0570*/ 	.word	0x00000039
        /*0574*/ 	.word	0x00000000
        /*0578*/ 	.short	0x0101
        /*057a*/ 	.byte	0x19
	.zero		1


	//   ....[79]....
        /*057c*/ 	.word	0x00001f60
        /*0580*/ 	.word	0x000000ff
        /*0584*/ 	.word	0x00000008
        /*0588*/ 	.short	0x010a
        /*058a*/ 	.byte	0x10
	.zero		1


	//   ....[80]....
        /*058c*/ 	.word	0x00004750
        /*0590*/ 	.word	0x00000000
        /*0594*/ 	.word	0x00000000
        /*0598*/ 	.short	0x0101
        /*059a*/ 	.byte	0x19
	.zero		1


	//   ....[81]....
        /*059c*/ 	.word	0x00005000
        /*05a0*/ 	.word	0x00000012
        /*05a4*/ 	.word	0x00000110
        /*05a8*/ 	.short	0x010a
        /*05aa*/ 	.byte	0x3f
	.zero		1


	//   ....[82]....
        /*05ac*/ 	.word	0x00005450
        /*05b0*/ 	.word	0x00000000
        /*05b4*/ 	.word	0x00000258
        /*05b8*/ 	.short	0x0101
        /*05ba*/ 	.byte	0x3f
	.zero		1


	//   ....[83]....
        /*05bc*/ 	.word	0x00005ba0
        /*05c0*/ 	.word	0x00000006
        /*05c4*/ 	.word	0x00000000
        /*05c8*/ 	.short	0x010a
        /*05ca*/ 	.byte	0x3f
	.zero		1


	//   ....[84]....
        /*05cc*/ 	.word	0x00005c20
        /*05d0*/ 	.word	0x00000007
        /*05d4*/ 	.word	0x00000000
        /*05d8*/ 	.short	0x010a
        /*05da*/ 	.byte	0x3f
	.zero		1


	//   ....[85]....
        /*05dc*/ 	.word	0x00005cb0
        /*05e0*/ 	.word	0x00000006
        /*05e4*/ 	.word	0x00000000
        /*05e8*/ 	.short	0x010a
        /*05ea*/ 	.byte	0x3f
	.zero		1


	//   ....[86]....
        /*05ec*/ 	.word	0x00005d40
        /*05f0*/ 	.word	0x00000009
        /*05f4*/ 	.word	0x00000000
        /*05f8*/ 	.short	0x010a
        /*05fa*/ 	.byte	0x3f
	.zero		1


	//   ....[87]....
        /*05fc*/ 	.word	0x00005dd0
        /*0600*/ 	.word	0x00000006
        /*0604*/ 	.word	0x00000000
        /*0608*/ 	.short	0x010a
        /*060a*/ 	.byte	0x3f
	.zero		1


	//   ....[88]....
        /*060c*/ 	.word	0x00005e60
        /*0610*/ 	.word	0x00000009
        /*0614*/ 	.word	0x00000000
        /*0618*/ 	.short	0x010a
        /*061a*/ 	.byte	0x3f
	.zero		1


	//   ....[89]....
        /*061c*/ 	.word	0x00005ef0
        /*0620*/ 	.word	0x00000006
        /*0624*/ 	.word	0x00000000
        /*0628*/ 	.short	0x010a
        /*062a*/ 	.byte	0x3f
	.zero		1


	//   ....[90]....
        /*062c*/ 	.word	0x00005f80
        /*0630*/ 	.word	0x00000009
        /*0634*/ 	.word	0x00000000
        /*0638*/ 	.short	0x010a
        /*063a*/ 	.byte	0x3f
	.zero		1


	//   ....[91]....
        /*063c*/ 	.word	0x00006010
        /*0640*/ 	.word	0x00000006
        /*0644*/ 	.word	0x00000000
        /*0648*/ 	.short	0x010a
        /*064a*/ 	.byte	0x3f
	.zero		1


	//   ....[92]....
        /*064c*/ 	.word	0x000060a0
        /*0650*/ 	.word	0x00000009
        /*0654*/ 	.word	0x00000000
        /*0658*/ 	.short	0x010a
        /*065a*/ 	.byte	0x3f
	.zero		1


	//   ....[93]....
        /*065c*/ 	.word	0x00006130
        /*0660*/ 	.word	0x00000006
        /*0664*/ 	.word	0x00000000
        /*0668*/ 	.short	0x010a
        /*066a*/ 	.byte	0x3f
	.zero		1


	//   ....[94]....
        /*066c*/ 	.word	0x000061c0
        /*0670*/ 	.word	0x00000009
        /*0674*/ 	.word	0x00000000
        /*0678*/ 	.short	0x010a
        /*067a*/ 	.byte	0x3f
	.zero		1


	//   ....[95]....
        /*067c*/ 	.word	0x00006250
        /*0680*/ 	.word	0x00000006
        /*0684*/ 	.word	0x00000000
        /*0688*/ 	.short	0x010a
        /*068a*/ 	.byte	0x3f
	.zero		1


	//   ....[96]....
        /*068c*/ 	.word	0x000062e0
        /*0690*/ 	.word	0x00000009
        /*0694*/ 	.word	0x00000000
        /*0698*/ 	.short	0x010a
        /*069a*/ 	.byte	0x3f
	.zero		1


	//   ....[97]....
        /*069c*/ 	.word	0x00006370
        /*06a0*/ 	.word	0x00000006
        /*06a4*/ 	.word	0x00000000
        /*06a8*/ 	.short	0x010a
        /*06aa*/ 	.byte	0x3f
	.zero		1


	//   ....[98]....
        /*06ac*/ 	.word	0x00006400
        /*06b0*/ 	.word	0x00000009
        /*06b4*/ 	.word	0x00000000
        /*06b8*/ 	.short	0x010a
        /*06ba*/ 	.byte	0x3f
	.zero		1


	//   ....[99]....
        /*06bc*/ 	.word	0x00006490
        /*06c0*/ 	.word	0x00000006
        /*06c4*/ 	.word	0x00000000
        /*06c8*/ 	.short	0x010a
        /*06ca*/ 	.byte	0x3f
	.zero		1


	//   ....[100]....
        /*06cc*/ 	.word	0x00006520
        /*06d0*/ 	.word	0x00000009
        /*06d4*/ 	.word	0x00000000
        /*06d8*/ 	.short	0x010a
        /*06da*/ 	.byte	0x3f
	.zero		1


	//   ....[101]....
        /*06dc*/ 	.word	0x000065b0
        /*06e0*/ 	.word	0x00000006
        /*06e4*/ 	.word	0x00000000
        /*06e8*/ 	.short	0x010a
        /*06ea*/ 	.byte	0x3f
	.zero		1


	//   ....[102]....
        /*06ec*/ 	.word	0x00006640
        /*06f0*/ 	.word	0x00000009
        /*06f4*/ 	.word	0x00000000
        /*06f8*/ 	.short	0x010a
        /*06fa*/ 	.byte	0x3f
	.zero		1


	//   ....[103]....
        /*06fc*/ 	.word	0x000066d0
        /*0700*/ 	.word	0x00000006
        /*0704*/ 	.word	0x00000000
        /*0708*/ 	.short	0x010a
        /*070a*/ 	.byte	0x3f
	.zero		1


	//   ....[104]....
        /*070c*/ 	.word	0x00006760
        /*0710*/ 	.word	0x00000009
        /*0714*/ 	.word	0x00000000
        /*0718*/ 	.short	0x010a
        /*071a*/ 	.byte	0x3f
	.zero		1


	//   ....[105]....
        /*071c*/ 	.word	0x000067f0
        /*0720*/ 	.word	0x00000006
        /*0724*/ 	.word	0x00000000
        /*0728*/ 	.short	0x010a
        /*072a*/ 	.byte	0x3f
	.zero		1


	//   ....[106]....
        /*072c*/ 	.word	0x00006880
        /*0730*/ 	.word	0x00000009
        /*0734*/ 	.word	0x00000000
        /*0738*/ 	.short	0x010a
        /*073a*/ 	.byte	0x3f
	.zero		1


	//   ....[107]....
        /*073c*/ 	.word	0x00006910
        /*0740*/ 	.word	0x00000006
        /*0744*/ 	.word	0x00000000
        /*0748*/ 	.short	0x010a
        /*074a*/ 	.byte	0x3f
	.zero		1


	//   ....[108]....
        /*074c*/ 	.word	0x000069a0
        /*0750*/ 	.word	0x00000009
        /*0754*/ 	.word	0x00000000
        /*0758*/ 	.short	0x010a
        /*075a*/ 	.byte	0x3f
	.zero		1


	//   ....[109]....
        /*075c*/ 	.word	0x00006a30
        /*0760*/ 	.word	0x00000006
        /*0764*/ 	.word	0x00000000
        /*0768*/ 	.short	0x010a
        /*076a*/ 	.byte	0x3f
	.zero		1


	//   ....[110]....
        /*076c*/ 	.word	0x00006ac0
        /*0770*/ 	.word	0x00000009
        /*0774*/ 	.word	0x00000000
        /*0778*/ 	.short	0x010a
        /*077a*/ 	.byte	0x3f
	.zero		1


	//   ....[111]....
        /*077c*/ 	.word	0x00006b50
        /*0780*/ 	.word	0x00000006
        /*0784*/ 	.word	0x00000000
        /*0788*/ 	.short	0x010a
        /*078a*/ 	.byte	0x3f
	.zero		1


	//   ....[112]....
        /*078c*/ 	.word	0x00006be0
        /*0790*/ 	.word	0x00000009
        /*0794*/ 	.word	0x00000000
        /*0798*/ 	.short	0x010a
        /*079a*/ 	.byte	0x3f
	.zero		1


	//   ....[113]....
        /*079c*/ 	.word	0x00006c70
        /*07a0*/ 	.word	0x00000006
        /*07a4*/ 	.word	0x00000000
        /*07a8*/ 	.short	0x010a
        /*07aa*/ 	.byte	0x3f
	.zero		1


	//   ....[114]....
        /*07ac*/ 	.word	0x00006d00
        /*07b0*/ 	.word	0x00000009
        /*07b4*/ 	.word	0x00000000
        /*07b8*/ 	.short	0x010a
        /*07ba*/ 	.byte	0x3f
	.zero		1


	//   ....[115]....
        /*07bc*/ 	.word	0x00006d90
        /*07c0*/ 	.word	0x00000006
        /*07c4*/ 	.word	0x00000000
        /*07c8*/ 	.short	0x010a
        /*07ca*/ 	.byte	0x3f
	.zero		1


	//   ....[116]....
        /*07cc*/ 	.word	0x00006e20
        /*07d0*/ 	.word	0x00000003
        /*07d4*/ 	.word	0x00000000
        /*07d8*/ 	.short	0x010a
        /*07da*/ 	.byte	0x3f
	.zero		1


	//   ....[117]....
        /*07dc*/ 	.word	0x00006e90
        /*07e0*/ 	.word	0x0000001a
        /*07e4*/ 	.word	0xfffffff8
        /*07e8*/ 	.short	0x010a
        /*07ea*/ 	.byte	0x3f
	.zero		1


	//   ....[118]....
        /*07ec*/ 	.word	0x00006ef0
        /*07f0*/ 	.word	0x0000003b
        /*07f4*/ 	.word	0x00000000
        /*07f8*/ 	.short	0x010a
        /*07fa*/ 	.byte	0x3f
	.zero		1


	//   ....[119]....
        /*07fc*/ 	.word	0x00006f50
        /*0800*/ 	.word	0x00000039
        /*0804*/ 	.word	0x00000008
        /*0808*/ 	.short	0x010a
        /*080a*/ 	.byte	0x3f
	.zero		1


	//   ....[120]....
        /*080c*/ 	.word	0x00007020
        /*0810*/ 	.word	0x00000012
        /*0814*/ 	.word	0x00000110
        /*0818*/ 	.short	0x010a
        /*081a*/ 	.byte	0x3f
	.zero		1


	//   ....[121]....
        /*081c*/ 	.word	0x00007100
        /*0820*/ 	.word	0x00000006
        /*0824*/ 	.word	0x00000000
        /*0828*/ 	.short	0x010a
        /*082a*/ 	.byte	0x3f
	.zero		1


	//   ....[122]....
        /*082c*/ 	.word	0x00007150
        /*0830*/ 	.word	0x00000007
        /*0834*/ 	.word	0x00000000
        /*0838*/ 	.short	0x010a
        /*083a*/ 	.byte	0x3f
	.zero		1


	//   ....[123]....
        /*083c*/ 	.word	0x000071a0
        /*0840*/ 	.word	0x00000006
        /*0844*/ 	.word	0x00000000
        /*0848*/ 	.short	0x010a
        /*084a*/ 	.byte	0x3f
	.zero		1


	//   ....[124]....
        /*084c*/ 	.word	0x000071f0
        /*0850*/ 	.word	0x00000009
        /*0854*/ 	.word	0x00000000
        /*0858*/ 	.short	0x010a
        /*085a*/ 	.byte	0x3f
	.zero		1


	//   ....[125]....
        /*085c*/ 	.word	0x00007240
        /*0860*/ 	.word	0x00000006
        /*0864*/ 	.word	0x00000000
        /*0868*/ 	.short	0x010a
        /*086a*/ 	.byte	0x3f
	.zero		1


	//   ....[126]....
        /*086c*/ 	.word	0x00007290
        /*0870*/ 	.word	0x00000009
        /*0874*/ 	.word	0x00000000
        /*0878*/ 	.short	0x010a
        /*087a*/ 	.byte	0x3f
	.zero		1


	//   ....[127]....
        /*087c*/ 	.word	0x000072e0
        /*0880*/ 	.word	0x00000006
        /*0884*/ 	.word	0x00000000
        /*0888*/ 	.short	0x010a
        /*088a*/ 	.byte	0x3f
	.zero		1


	//   ....[128]....
        /*088c*/ 	.word	0x00007330
        /*0890*/ 	.word	0x00000009
        /*0894*/ 	.word	0x00000000
        /*0898*/ 	.short	0x010a
        /*089a*/ 	.byte	0x3f
	.zero		1


	//   ....[129]....
        /*089c*/ 	.word	0x00007380
        /*08a0*/ 	.word	0x00000006
        /*08a4*/ 	.word	0x00000000
        /*08a8*/ 	.short	0x010a
        /*08aa*/ 	.byte	0x3f
	.zero		1


	//   ....[130]....
        /*08ac*/ 	.word	0x000073d0
        /*08b0*/ 	.word	0x00000009
        /*08b4*/ 	.word	0x00000000
        /*08b8*/ 	.short	0x010a
        /*08ba*/ 	.byte	0x3f
	.zero		1


	//   ....[131]....
        /*08bc*/ 	.word	0x00007420
        /*08c0*/ 	.word	0x00000006
        /*08c4*/ 	.word	0x00000000
        /*08c8*/ 	.short	0x010a
        /*08ca*/ 	.byte	0x3f
	.zero		1


	//   ....[132]....
        /*08cc*/ 	.word	0x00007470
        /*08d0*/ 	.word	0x00000009
        /*08d4*/ 	.word	0x00000000
        /*08d8*/ 	.short	0x010a
        /*08da*/ 	.byte	0x3f
	.zero		1


	//   ....[133]....
        /*08dc*/ 	.word	0x000074c0
        /*08e0*/ 	.word	0x00000006
        /*08e4*/ 	.word	0x00000000
        /*08e8*/ 	.short	0x010a
        /*08ea*/ 	.byte	0x3f
	.zero		1


	//   ....[134]....
        /*08ec*/ 	.word	0x00007510
        /*08f0*/ 	.word	0x00000009
        /*08f4*/ 	.word	0x00000000
        /*08f8*/ 	.short	0x010a
        /*08fa*/ 	.byte	0x3f
	.zero		1


	//   ....[135]....
        /*08fc*/ 	.word	0x00007560
        /*0900*/ 	.word	0x00000006
        /*0904*/ 	.word	0x00000000
        /*0908*/ 	.short	0x010a
        /*090a*/ 	.byte	0x3f
	.zero		1


	//   ....[136]....
        /*090c*/ 	.word	0x000075b0
        /*0910*/ 	.word	0x00000009
        /*0914*/ 	.word	0x00000000
        /*0918*/ 	.short	0x010a
        /*091a*/ 	.byte	0x3f
	.zero		1


	//   ....[137]....
        /*091c*/ 	.word	0x00007600
        /*0920*/ 	.word	0x00000006
        /*0924*/ 	.word	0x00000000
        /*0928*/ 	.short	0x010a
        /*092a*/ 	.byte	0x3f
	.zero		1


	//   ....[138]....
        /*092c*/ 	.word	0x00007650
        /*0930*/ 	.word	0x00000009
        /*0934*/ 	.word	0x00000000
        /*0938*/ 	.short	0x010a
        /*093a*/ 	.byte	0x3f
	.zero		1


	//   ....[139]....
        /*093c*/ 	.word	0x000076a0
        /*0940*/ 	.word	0x00000006
        /*0944*/ 	.word	0x00000000
        /*0948*/ 	.short	0x010a
        /*094a*/ 	.byte	0x3f
	.zero		1


	//   ....[140]....
        /*094c*/ 	.word	0x000076f0
        /*0950*/ 	.word	0x00000009
        /*0954*/ 	.word	0x00000000
        /*0958*/ 	.short	0x010a
        /*095a*/ 	.byte	0x3f
	.zero		1


	//   ....[141]....
        /*095c*/ 	.word	0x00007740
        /*0960*/ 	.word	0x00000006
        /*0964*/ 	.word	0x00000000
        /*0968*/ 	.short	0x010a
        /*096a*/ 	.byte	0x3f
	.zero		1


	//   ....[142]....
        /*096c*/ 	.word	0x00007790
        /*0970*/ 	.word	0x00000009
        /*0974*/ 	.word	0x00000000
        /*0978*/ 	.short	0x010a
        /*097a*/ 	.byte	0x3f
	.zero		1


	//   ....[143]....
        /*097c*/ 	.word	0x000077e0
        /*0980*/ 	.word	0x00000006
        /*0984*/ 	.word	0x00000000
        /*0988*/ 	.short	0x010a
        /*098a*/ 	.byte	0x3f
	.zero		1


	//   ....[144]....
        /*098c*/ 	.word	0x00007830
        /*0990*/ 	.word	0x00000009
        /*0994*/ 	.word	0x00000000
        /*0998*/ 	.short	0x010a
        /*099a*/ 	.byte	0x3f
	.zero		1


	//   ....[145]....
        /*099c*/ 	.word	0x00007880
        /*09a0*/ 	.word	0x00000006
        /*09a4*/ 	.word	0x00000000
        /*09a8*/ 	.short	0x010a
        /*09aa*/ 	.byte	0x3f
	.zero		1


	//   ....[146]....
        /*09ac*/ 	.word	0x000078d0
        /*09b0*/ 	.word	0x00000009
        /*09b4*/ 	.word	0x00000000
        /*09b8*/ 	.short	0x010a
        /*09ba*/ 	.byte	0x3f
	.zero		1


	//   ....[147]....
        /*09bc*/ 	.word	0x00007920
        /*09c0*/ 	.word	0x00000006
        /*09c4*/ 	.word	0x00000000
        /*09c8*/ 	.short	0x010a
        /*09ca*/ 	.byte	0x3f
	.zero		1


	//   ....[148]....
        /*09cc*/ 	.word	0x00007970
        /*09d0*/ 	.word	0x00000009
        /*09d4*/ 	.word	0x00000000
        /*09d8*/ 	.short	0x010a
        /*09da*/ 	.byte	0x3f
	.zero		1


	//   ....[149]....
        /*09dc*/ 	.word	0x000079c0
        /*09e0*/ 	.word	0x00000006
        /*09e4*/ 	.word	0x00000000
        /*09e8*/ 	.short	0x010a
        /*09ea*/ 	.byte	0x3f
	.zero		1


	//   ....[150]....
        /*09ec*/ 	.word	0x00007a10
        /*09f0*/ 	.word	0x00000009
        /*09f4*/ 	.word	0x00000000
        /*09f8*/ 	.short	0x010a
        /*09fa*/ 	.byte	0x3f
	.zero		1


	//   ....[151]....
        /*09fc*/ 	.word	0x00007a60
        /*0a00*/ 	.word	0x00000006
        /*0a04*/ 	.word	0x00000000
        /*0a08*/ 	.short	0x010a
        /*0a0a*/ 	.byte	0x3f
	.zero		1


	//   ....[152]....
        /*0a0c*/ 	.word	0x00007ab0
        /*0a10*/ 	.word	0x00000009
        /*0a14*/ 	.word	0x00000000
        /*0a18*/ 	.short	0x010a
        /*0a1a*/ 	.byte	0x3f
	.zero		1


	//   ....[153]....
        /*0a1c*/ 	.word	0x00007b00
        /*0a20*/ 	.word	0x00000006
        /*0a24*/ 	.word	0x00000000
        /*0a28*/ 	.short	0x010a
        /*0a2a*/ 	.byte	0x3f
	.zero		1


	//----- nvinfo : EIATTR_NUM_MBARRIERS
	.align		4
.L_28:
        /*0a2c*/ 	.byte	0x03, 0x38
        /*0a2e*/ 	.short	0x004a


	//----- nvinfo : EIATTR_EXIT_INSTR_OFFSETS
	.align		4
        /*0a30*/ 	.byte	0x04, 0x1c
        /*0a32*/ 	.short	(.L_30 - .L_29)


	//   ....[0]....
.L_29:
        /*0a34*/ 	.word	0x00001570


	//   ....[1]....
        /*0a38*/ 	.word	0x000015d0


	//   ....[2]....
        /*0a3c*/ 	.word	0x00004d20


	//   ....[3]....
        /*0a40*/ 	.word	0x00004d50


	//   ....[4]....
        /*0a44*/ 	.word	0x00006e70


	//----- nvinfo : EIATTR_MAX_THREADS
	.align		4
.L_30:
        /*0a48*/ 	.byte	0x04, 0x05
        /*0a4a*/ 	.short	(.L_32 - .L_31)
.L_31:
        /*0a4c*/ 	.word	0x00000180
        /*0a50*/ 	.word	0x00000001
        /*0a54*/ 	.word	0x00000001


	//----- nvinfo : EIATTR_CRS_STACK_SIZE
	.align		4
.L_32:
        /*0a58*/ 	.byte	0x04, 0x1e
        /*0a5a*/ 	.short	(.L_34 - .L_33)
.L_33:
        /*0a5c*/ 	.word	0x00000000


	//----- nvinfo : EIATTR_CBANK_PARAM_SIZE
	.align		4
.L_34:
        /*0a60*/ 	.byte	0x03, 0x19
        /*0a62*/ 	.short	0x0570


	//----- nvinfo : EIATTR_PARAM_CBANK
	.align		4
        /*0a64*/ 	.byte	0x04, 0x0a
        /*0a66*/ 	.short	(.L_36 - .L_35)
	.align		4
.L_35:
        /*0a68*/ 	.word	index@(.nv.constant0._ZN7cutlass13device_kernelINS_4gemm6kernel13GemmUniversalIN4cute5tupleIJiiiiEEENS1_10collective13CollectiveMmaINS1_40MainloopSm90TmaGmmaWarpSpecializedSparseILi34ENS5_IJNS4_1CILi1EEESB_SB_EEENS1_32KernelTmaWarpSpecializedPingpongEEENS5_IJNSA_ILi64EEESF_SF_EEEaNS5_IJNS4_6LayoutINS5_IJiNS5_IJNSA_ILi2EEEiEEEiEEENS5_IJlNS5_IJSB_SI_EEElEEEEENSH_INS5_IJNS5_IJSF_iEEESO_iEEENS5_IJNS5_IJSF_NSA_ILi4096EEEEEENS5_IJSB_lEEElEEEEEEEEaNS5_IJlSB_lEEENS4_8TiledMMAINS4_8MMA_AtomIJNS4_4SM904GMMA6SPARSE27GMMA_64x64x64_S32S8S8_SS_TNILNS10_9SparseSelE0EEEEEENSH_ISC_NS5_IJNSA_ILi0EEES16_S16_EEEEENS5_IJNS4_10UnderscoreES19_S19_EEEEENS4_13SM90_TMA_LOADENS4_14ComposedLayoutINS4_7SwizzleILi1ELi4ELi3EEENS4_25smem_sparse_ptr_flag_bitsILi2ELi8EEENSH_INS5_IJNS5_IJSB_NSA_ILi8EEEEEENS5_IJSI_NSA_ILi32EEEEEEEEENS5_IJNS5_IJS16_SF_EEESL_EEEEEEEvNS4_8identityES1C_NS1D_INS1E_ILi2ELi4ELi3EEENS4_18smem_ptr_flag_bitsILi8EEENSH_INS5_IJS1I_SF_EEENS5_IJSF_SB_EEEEEEEvS1R_EENS_8epilogue10collective6detail29Sm90TmaWarpSpecializedAdapterINS21_15DefaultEpilogueIiNS5_IJSB_llEEES25_NS20_6thread17LinearCombinationIiLi1EiiLNS26_9ScaleType4KindE0ELNS_15FloatRoundStyleE2EiEENS1_15EpilogueDefaultEEEEEvvEEEEvNT_6ParamsE)
        /*0a6c*/ 	.short	0x0210
        /*0a6e*/ 	.short	0x0570


	//----- nvinfo : EIATTR_SW_WAR
	.align		4
.L_36:
        /*0a70*/ 	.byte	0x04, 0x36
        /*0a72*/ 	.short	(.L_38 - .L_37)
.L_37:
        /*0a74*/ 	.word	0x00000008
.L_38:


//--------------------- .nv.callgraph             --------------------------
	.section	.nv.callgraph,"",@"SHT_CUDA_CALLGRAPH"
	.align	4
	.sectionentsize	8
	.align		4
        /*0000*/ 	.word	0x00000000
	.align		4
        /*0004*/ 	.word	0xffffffff
	.align		4
        /*0008*/ 	.word	0x00000000
	.align		4
        /*000c*/ 	.word	0xfffffffe
	.align		4
        /*0010*/ 	.word	0x00000000
	.align		4
        /*0014*/ 	.word	0xfffffffd
	.align		4
        /*0018*/ 	.word	0x00000000
	.align		4
        /*001c*/ 	.word	0xfffffffc


//--------------------- .nv.constant4             --------------------------
	.section	.nv.constant4,"a",@progbits
	.align	8
	.align		8
.nv.constant4:
        /*0000*/ 	.dword	_ZN39_INTERNAL_6b8f2624_4_k_cu_48f7f03d_30234cuda3std3__45__cpo5beginE
	.align		8
        /*0008*/ 	.dword	_ZN39_INTERNAL_6b8f2624_4_k_cu_48f7f03d_30234cuda3std3__45__cpo3endE
	.align		8
        /*0010*/ 	.dword	_ZN39_INTERNAL_6b8f2624_4_k_cu_48f7f03d_30234cuda3std3__45__cpo6cbeginE
	.align		8
        /*0018*/ 	.dword	_ZN39_INTERNAL_6b8f2624_4_k_cu_48f7f03d_30234cuda3std3__45__cpo4cendE
	.align		8
        /*0020*/ 	.dword	_ZN39_INTERNAL_6b8f2624_4_k_cu_48f7f03d_30234cuda3std3__441_GLOBAL__N__6b8f2624_4_k_cu_48f7f03d_30236ignoreE
	.align		8
        /*0028*/ 	.dword	_ZN39_INTERNAL_6b8f2624_4_k_cu_48f7f03d_30234cuda3std3__419piecewise_constructE
	.align		8
        /*0030*/ 	.dword	_ZN39_INTERNAL_6b8f2624_4_k_cu_48f7f03d_30234cuda3std3__48in_placeE
	.align		8
        /*0038*/ 	.dword	_ZN39_INTERNAL_6b8f2624_4_k_cu_48f7f03d_30234cuda3std6ranges3__45__cpo4swapE
	.align		8
        /*0040*/ 	.dword	_ZN39_INTERNAL_6b8f2624_4_k_cu_48f7f03d_30234cuda3std6ranges3__45__cpo9iter_moveE
	.align		8
        /*0048*/ 	.dword	_ZN39_INTERNAL_6b8f2624_4_k_cu_48f7f03d_30234cute7productE
	.align		8
        /*0050*/ 	.dword	_ZN39_INTERNAL_6b8f2624_4_k_cu_48f7f03d_30234cute1_E


//--------------------- .text._ZN7cutlass13device_kernelINS_4gemm6kernel13GemmUniversalIN4cute5tupleIJiiiiEEENS1_10collective13CollectiveMmaINS1_40MainloopSm90TmaGmmaWarpSpecializedSparseILi34ENS5_IJNS4_1CILi1EEESB_SB_EEENS1_32KernelTmaWarpSpecializedPingpongEEENS5_IJNSA_ILi64EEESF_SF_EEEaNS5_IJNS4_6LayoutINS5_IJiNS5_IJNSA_ILi2EEEiEEEiEEENS5_IJlNS5_IJSB_SI_EEElEEEEENSH_INS5_IJNS5_IJSF_iEEESO_iEEENS5_IJNS5_IJSF_NSA_ILi4096EEEEEENS5_IJSB_lEEElEEEEEEEEaNS5_IJlSB_lEEENS4_8TiledMMAINS4_8MMA_AtomIJNS4_4SM904GMMA6SPARSE27GMMA_64x64x64_S32S8S8_SS_TNILNS10_9SparseSelE0EEEEEENSH_ISC_NS5_IJNSA_ILi0EEES16_S16_EEEEENS5_IJNS4_10UnderscoreES19_S19_EEEEENS4_13SM90_TMA_LOADENS4_14ComposedLayoutINS4_7SwizzleILi1ELi4ELi3EEENS4_25smem_sparse_ptr_flag_bitsILi2ELi8EEENSH_INS5_IJNS5_IJSB_NSA_ILi8EEEEEENS5_IJSI_NSA_ILi32EEEEEEEEENS5_IJNS5_IJS16_SF_EEESL_EEEEEEEvNS4_8identityES1C_NS1D_INS1E_ILi2ELi4ELi3EEENS4_18smem_ptr_flag_bitsILi8EEENSH_INS5_IJS1I_SF_EEENS5_IJSF_SB_EEEEEEEvS1R_EENS_8epilogue10collective6detail29Sm90TmaWarpSpecializedAdapterINS21_15DefaultEpilogueIiNS5_IJSB_llEEES25_NS20_6thread17LinearCombinationIiLi1EiiLNS26_9ScaleType4KindE0ELNS_15FloatRoundStyleE2EiEENS1_15EpilogueDefaultEEEEEvvEEEEvNT_6ParamsE --------------------------
	.section	.text._ZN7cutlass13device_kernelINS_4gemm6kernel13GemmUniversalIN4cute5tupleIJiiiiEEENS1_10collective13CollectiveMmaINS1_40MainloopSm90TmaGmmaWarpSpecializedSparseILi34ENS5_IJNS4_1CILi1EEESB_SB_EEENS1_32KernelTmaWarpSpecializedPingpongEEENS5_IJNSA_ILi64EEESF_SF_EEEaNS5_IJNS4_6LayoutINS5_IJiNS5_IJNSA_ILi2EEEiEEEiEEENS5_IJlNS5_IJSB_SI_EEElEEEEENSH_INS5_IJNS5_IJSF_iEEESO_iEEENS5_IJNS5_IJSF_NSA_ILi4096EEEEEENS5_IJSB_lEEElEEEEEEEEaNS5_IJlSB_lEEENS4_8TiledMMAINS4_8MMA_AtomIJNS4_4SM904GMMA6SPARSE27GMMA_64x64x64_S32S8S8_SS_TNILNS10_9SparseSelE0EEEEEENSH_ISC_NS5_IJNSA_ILi0EEES16_S16_EEEEENS5_IJNS4_10UnderscoreES19_S19_EEEEENS4_13SM90_TMA_LOADENS4_14ComposedLayoutINS4_7SwizzleILi1ELi4ELi3EEENS4_25smem_sparse_ptr_flag_bitsILi2ELi8EEENSH_INS5_IJNS5_IJSB_NSA_ILi8EEEEEENS5_IJSI_NSA_ILi32EEEEEEEEENS5_IJNS5_IJS16_SF_EEESL_EEEEEEEvNS4_8identityES1C_NS1D_INS1E_ILi2ELi4ELi3EEENS4_18smem_ptr_flag_bitsILi8EEENSH_INS5_IJS1I_SF_EEENS5_IJSF_SB_EEEEEEEvS1R_EENS_8epilogue10collective6detail29Sm90TmaWarpSpecializedAdapterINS21_15DefaultEpilogueIiNS5_IJSB_llEEES25_NS20_6thread17LinearCombinationIiLi1EiiLNS26_9ScaleType4KindE0ELNS_15FloatRoundStyleE2EiEENS1_15EpilogueDefaultEEEEEvvEEEEvNT_6ParamsE,"ax",@progbits
	.align	128
.text._ZN7cutlass13device_kernelINS_4gemm6kernel13GemmUniversalIN4cute5tupleIJiiiiEEENS1_10collective13CollectiveMmaINS1_40MainloopSm90TmaGmmaWarpSpecializedSparseILi34ENS5_IJNS4_1CILi1EEESB_SB_EEENS1_32KernelTmaWarpSpecializedPingpongEEENS5_IJNSA_ILi64EEESF_SF_EEEaNS5_IJNS4_6LayoutINS5_IJiNS5_IJNSA_ILi2EEEiEEEiEEENS5_IJlNS5_IJSB_SI_EEElEEEEENSH_INS5_IJNS5_IJSF_iEEESO_iEEENS5_IJNS5_IJSF_NSA_ILi4096EEEEEENS5_IJSB_lEEElEEEEEEEEaNS5_IJlSB_lEEENS4_8TiledMMAINS4_8MMA_AtomIJNS4_4SM904GMMA6SPARSE27GMMA_64x64x64_S32S8S8_SS_TNILNS10_9SparseSelE0EEEEEENSH_ISC_NS5_IJNSA_ILi0EEES16_S16_EEEEENS5_IJNS4_10UnderscoreES19_S19_EEEEENS4_13SM90_TMA_LOADENS4_14ComposedLayoutINS4_7SwizzleILi1ELi4ELi3EEENS4_25smem_sparse_ptr_flag_bitsILi2ELi8EEENSH_INS5_IJNS5_IJSB_NSA_ILi8EEEEEENS5_IJSI_NSA_ILi32EEEEEEEEENS5_IJNS5_IJS16_SF_EEESL_EEEEEEEvNS4_8identityES1C_NS1D_INS1E_ILi2ELi4ELi3EEENS4_18smem_ptr_flag_bitsILi8EEENSH_INS5_IJS1I_SF_EEENS5_IJSF_SB_EEEEEEEvS1R_EENS_8epilogue10collective6detail29Sm90TmaWarpSpecializedAdapterINS21_15DefaultEpilogueIiNS5_IJSB_llEEES25_NS20_6thread17LinearCombinationIiLi1EiiLNS26_9ScaleType4KindE0ELNS_15FloatRoundStyleE2EiEENS1_15EpilogueDefaultEEEEEvvEEEEvNT_6ParamsE:
        .type           _ZN7cutlass13device_kernelINS_4gemm6kernel13GemmUniversalIN4cute5tupleIJiiiiEEENS1_10collective13CollectiveMmaINS1_40MainloopSm90TmaGmmaWarpSpecializedSparseILi34ENS5_IJNS4_1CILi1EEESB_SB_EEENS1_32KernelTmaWarpSpecializedPingpongEEENS5_IJNSA_ILi64EEESF_SF_EEEaNS5_IJNS4_6LayoutINS5_IJiNS5_IJNSA_ILi2EEEiEEEiEEENS5_IJlNS5_IJSB_SI_EEElEEEEENSH_INS5_IJNS5_IJSF_iEEESO_iEEENS5_IJNS5_IJSF_NSA_ILi4096EEEEEENS5_IJSB_lEEElEEEEEEEEaNS5_IJlSB_lEEENS4_8TiledMMAINS4_8MMA_AtomIJNS4_4SM904GMMA6SPARSE27GMMA_64x64x64_S32S8S8_SS_TNILNS10_9SparseSelE0EEEEEENSH_ISC_NS5_IJNSA_ILi0EEES16_S16_EEEEENS5_IJNS4_10UnderscoreES19_S19_EEEEENS4_13SM90_TMA_LOADENS4_14ComposedLayoutINS4_7SwizzleILi1ELi4ELi3EEENS4_25smem_sparse_ptr_flag_bitsILi2ELi8EEENSH_INS5_IJNS5_IJSB_NSA_ILi8EEEEEENS5_IJSI_NSA_ILi32EEEEEEEEENS5_IJNS5_IJS16_SF_EEESL_EEEEEEEvNS4_8identityES1C_NS1D_INS1E_ILi2ELi4ELi3EEENS4_18smem_ptr_flag_bitsILi8EEENSH_INS5_IJS1I_SF_EEENS5_IJSF_SB_EEEEEEEvS1R_EENS_8epilogue10collective6detail29Sm90TmaWarpSpecializedAdapterINS21_15DefaultEpilogueIiNS5_IJSB_llEEES25_NS20_6thread17LinearCombinationIiLi1EiiLNS26_9ScaleType4KindE0ELNS_15FloatRoundStyleE2EiEENS1_15EpilogueDefaultEEEEEvvEEEEvNT_6ParamsE,@function
        .size           _ZN7cutlass13device_kernelINS_4gemm6kernel13GemmUniversalIN4cute5tupleIJiiiiEEENS1_10collective13CollectiveMmaINS1_40MainloopSm90TmaGmmaWarpSpecializedSparseILi34ENS5_IJNS4_1CILi1EEESB_SB_EEENS1_32KernelTmaWarpSpecializedPingpongEEENS5_IJNSA_ILi64EEESF_SF_EEEaNS5_IJNS4_6LayoutINS5_IJiNS5_IJNSA_ILi2EEEiEEEiEEENS5_IJlNS5_IJSB_SI_EEElEEEEENSH_INS5_IJNS5_IJSF_iEEESO_iEEENS5_IJNS5_IJSF_NSA_ILi4096EEEEEENS5_IJSB_lEEElEEEEEEEEaNS5_IJlSB_lEEENS4_8TiledMMAINS4_8MMA_AtomIJNS4_4SM904GMMA6SPARSE27GMMA_64x64x64_S32S8S8_SS_TNILNS10_9SparseSelE0EEEEEENSH_ISC_NS5_IJNSA_ILi0EEES16_S16_EEEEENS5_IJNS4_10UnderscoreES19_S19_EEEEENS4_13SM90_TMA_LOADENS4_14ComposedLayoutINS4_7SwizzleILi1ELi4ELi3EEENS4_25smem_sparse_ptr_flag_bitsILi2ELi8EEENSH_INS5_IJNS5_IJSB_NSA_ILi8EEEEEENS5_IJSI_NSA_ILi32EEEEEEEEENS5_IJNS5_IJS16_SF_EEESL_EEEEEEEvNS4_8identityES1C_NS1D_INS1E_ILi2ELi4ELi3EEENS4_18smem_ptr_flag_bitsILi8EEENSH_INS5_IJS1I_SF_EEENS5_IJSF_SB_EEEEEEEvS1R_EENS_8epilogue10collective6detail29Sm90TmaWarpSpecializedAdapterINS21_15DefaultEpilogueIiNS5_IJSB_llEEES25_NS20_6thread17LinearCombinationIiLi1EiiLNS26_9ScaleType4KindE0ELNS_15FloatRoundStyleE2EiEENS1_15EpilogueDefaultEEEEEvvEEEEvNT_6ParamsE,(.L_x_189 - _ZN7cutlass13device_kernelINS_4gemm6kernel13GemmUniversalIN4cute5tupleIJiiiiEEENS1_10collective13CollectiveMmaINS1_40MainloopSm90TmaGmmaWarpSpecializedSparseILi34ENS5_IJNS4_1CILi1EEESB_SB_EEENS1_32KernelTmaWarpSpecializedPingpongEEENS5_IJNSA_ILi64EEESF_SF_EEEaNS5_IJNS4_6LayoutINS5_IJiNS5_IJNSA_ILi2EEEiEEEiEEENS5_IJlNS5_IJSB_SI_EEElEEEEENSH_INS5_IJNS5_IJSF_iEEESO_iEEENS5_IJNS5_IJSF_NSA_ILi4096EEEEEENS5_IJSB_lEEElEEEEEEEEaNS5_IJlSB_lEEENS4_8TiledMMAINS4_8MMA_AtomIJNS4_4SM904GMMA6SPARSE27GMMA_64x64x64_S32S8S8_SS_TNILNS10_9SparseSelE0EEEEEENSH_ISC_NS5_IJNSA_ILi0EEES16_S16_EEEEENS5_IJNS4_10UnderscoreES19_S19_EEEEENS4_13SM90_TMA_LOADENS4_14ComposedLayoutINS4_7SwizzleILi1ELi4ELi3EEENS4_25smem_sparse_ptr_flag_bitsILi2ELi8EEENSH_INS5_IJNS5_IJSB_NSA_ILi8EEEEEENS5_IJSI_NSA_ILi32EEEEEEEEENS5_IJNS5_IJS16_SF_EEESL_EEEEEEEvNS4_8identityES1C_NS1D_INS1E_ILi2ELi4ELi3EEENS4_18smem_ptr_flag_bitsILi8EEENSH_INS5_IJS1I_SF_EEENS5_IJSF_SB_EEEEEEEvS1R_EENS_8epilogue10collective6detail29Sm90TmaWarpSpecializedAdapterINS21_15DefaultEpilogueIiNS5_IJSB_llEEES25_NS20_6thread17LinearCombinationIiLi1EiiLNS26_9ScaleType4KindE0ELNS_15FloatRoundStyleE2EiEENS1_15EpilogueDefaultEEEEEvvEEEEvNT_6ParamsE)
        .other          _ZN7cutlass13device_kernelINS_4gemm6kernel13GemmUniversalIN4cute5tupleIJiiiiEEENS1_10collective13CollectiveMmaINS1_40MainloopSm90TmaGmmaWarpSpecializedSparseILi34ENS5_IJNS4_1CILi1EEESB_SB_EEENS1_32KernelTmaWarpSpecializedPingpongEEENS5_IJNSA_ILi64EEESF_SF_EEEaNS5_IJNS4_6LayoutINS5_IJiNS5_IJNSA_ILi2EEEiEEEiEEENS5_IJlNS5_IJSB_SI_EEElEEEEENSH_INS5_IJNS5_IJSF_iEEESO_iEEENS5_IJNS5_IJSF_NSA_ILi4096EEEEEENS5_IJSB_lEEElEEEEEEEEaNS5_IJlSB_lEEENS4_8TiledMMAINS4_8MMA_AtomIJNS4_4SM904GMMA6SPARSE27GMMA_64x64x64_S32S8S8_SS_TNILNS10_9SparseSelE0EEEEEENSH_ISC_NS5_IJNSA_ILi0EEES16_S16_EEEEENS5_IJNS4_10UnderscoreES19_S19_EEEEENS4_13SM90_TMA_LOADENS4_14ComposedLayoutINS4_7SwizzleILi1ELi4ELi3EEENS4_25smem_sparse_ptr_flag_bitsILi2ELi8EEENSH_INS5_IJNS5_IJSB_NSA_ILi8EEEEEENS5_IJSI_NSA_ILi32EEEEEEEEENS5_IJNS5_IJS16_SF_EEESL_EEEEEEEvNS4_8identityES1C_NS1D_INS1E_ILi2ELi4ELi3EEENS4_18smem_ptr_flag_bitsILi8EEENSH_INS5_IJS1I_SF_EEENS5_IJSF_SB_EEEEEEEvS1R_EENS_8epilogue10collective6detail29Sm90TmaWarpSpecializedAdapterINS21_15DefaultEpilogueIiNS5_IJSB_llEEES25_NS20_6thread17LinearCombinationIiLi1EiiLNS26_9ScaleType4KindE0ELNS_15FloatRoundStyleE2EiEENS1_15EpilogueDefaultEEEEEvvEEEEvNT_6ParamsE,@"STO_CUDA_ENTRY STV_DEFAULT"
_ZN7cutlass13device_kernelINS_4gemm6kernel13GemmUniversalIN4cute5tupleIJiiiiEEENS1_10collective13CollectiveMmaINS1_40MainloopSm90TmaGmmaWarpSpecializedSparseILi34ENS5_IJNS4_1CILi1EEESB_SB_EEENS1_32KernelTmaWarpSpecializedPingpongEEENS5_IJNSA_ILi64EEESF_SF_EEEaNS5_IJNS4_6LayoutINS5_IJiNS5_IJNSA_ILi2EEEiEEEiEEENS5_IJlNS5_IJSB_SI_EEElEEEEENSH_INS5_IJNS5_IJSF_iEEESO_iEEENS5_IJNS5_IJSF_NSA_ILi4096EEEEEENS5_IJSB_lEEElEEEEEEEEaNS5_IJlSB_lEEENS4_8TiledMMAINS4_8MMA_AtomIJNS4_4SM904GMMA6SPARSE27GMMA_64x64x64_S32S8S8_SS_TNILNS10_9SparseSelE0EEEEEENSH_ISC_NS5_IJNSA_ILi0EEES16_S16_EEEEENS5_IJNS4_10UnderscoreES19_S19_EEEEENS4_13SM90_TMA_LOADENS4_14ComposedLayoutINS4_7SwizzleILi1ELi4ELi3EEENS4_25smem_sparse_ptr_flag_bitsILi2ELi8EEENSH_INS5_IJNS5_IJSB_NSA_ILi8EEEEEENS5_IJSI_NSA_ILi32EEEEEEEEENS5_IJNS5_IJS16_SF_EEESL_EEEEEEEvNS4_8identityES1C_NS1D_INS1E_ILi2ELi4ELi3EEENS4_18smem_ptr_flag_bitsILi8EEENSH_INS5_IJS1I_SF_EEENS5_IJSF_SB_EEEEEEEvS1R_EENS_8epilogue10collective6detail29Sm90TmaWarpSpecializedAdapterINS21_15DefaultEpilogueIiNS5_IJSB_llEEES25_NS20_6thread17LinearCombinationIiLi1EiiLNS26_9ScaleType4KindE0ELNS_15FloatRoundStyleE2EiEENS1_15EpilogueDefaultEEEEEvvEEEEvNT_6ParamsE:
[----:B------:R-:W-:Y:S01]  /*0000*/  LDC R1, c[0x0][0x28] ;  /* 0x00000a00ff017b82 */ /* 0x000fe20000000800 */
[----:B------:R-:W0:Y:S01]  /*0010*/  S2R R10, SR_TID.X ;  /* 0x00000000000a7919 */ /* 0x000e220000002100 */
[----:B------:R-:W-:Y:S01]  /*0020*/  ELECT P0, URZ, PT ;  /* 0x00000000003f782f */ /* 0x000fe20003800000 */
[----:B------:R-:W-:Y:S01]  /*0030*/  BSSY B0, `(.L_x_0) ;  /* 0x0000012000007945 */ /* 0x000fe20003800000 */
[--C-:B0-----:R-:W-:Y:S02]  /*0040*/  SHF.R.U32.HI R0, RZ, 0x5, R10.reuse ;  /* 0x00000005ff007819 */ /* 0x101fe4000001160a */
[----:B------:R-:W-:-:S03]  /*0050*/  SHF.R.U32.HI R4, RZ, 0x7, R10 ;  /* 0x00000007ff047819 */ /* 0x000fc6000001160a */
[----:B------:R-:W0:Y:S04]  /*0060*/  SHFL.IDX PT, R2, R0, RZ, 0x1f ;  /* 0x00001fff00027589 */ /* 0x000e2800000e0000 */
[----:B------:R1:W2:Y:S01]  /*0070*/  SHFL.IDX PT, R5, R4, RZ, 0x1f ;  /* 0x00001fff04057589 */ /* 0x0002a200000e0000 */
[----:B0-----:R-:W-:-:S13]  /*0080*/  ISETP.NE.OR P0, PT, R2, RZ, !P0 ;  /* 0x000000ff0200720c */ /* 0x001fda0004705670 */
[----:B-12---:R-:W-:Y:S05]  /*0090*/  @P0 BRA `(.L_x_1) ;  /* 0x00000000002c0947 */ /* 0x006fea0003800000 */
[----:B------:R-:W-:Y:S02]  /*00a0*/  ULDC.64 UR4, c[0x0][0x198] ;  /* 0x0000660000047ab9 */ /* 0x000fe40000000a00 */
[----:B------:R-:W-:Y:S02]  /*00b0*/  UIADD3 UR6, UP0, UR4, 0xf0, URZ ;  /* 0x000000f004067890 */ /* 0x000fe4000ff1e03f */
[----:B------:R-:W-:Y:S02]  /*00c0*/  UIADD3 UR8, UP1, UR4, 0x1f0, URZ ;  /* 0x000001f004087890 */ /* 0x000fe4000ff3e03f */
[----:B------:R-:W-:Y:S02]  /*00d0*/  UIADD3 UR4, UP2, UR4, 0x2f0, URZ ;  /* 0x000002f004047890 */ /* 0x000fe4000ff5e03f */
[----:B------:R-:W-:Y:S02]  /*00e0*/  UIADD3.X UR7, URZ, UR5, URZ, UP0, !UPT ;  /* 0x000000053f077290 */ /* 0x000fe400087fe43f */
[----:B------:R-:W-:-:S02]  /*00f0*/  UIADD3.X UR9, URZ, UR5, URZ, UP1, !UPT ;  /* 0x000000053f097290 */ /* 0x000fc40008ffe43f */
[----:B------:R-:W-:-:S05]  /*0100*/  UIADD3.X UR5, URZ, UR5, URZ, UP2, !UPT ;  /* 0x000000053f057290 */ /* 0x000fca00097fe43f */
[----:B------:R0:W-:Y:S02]  /*0110*/  UTMACCTL.PF [UR6] ;  /* 0x00000000060079b9 */ /* 0x0001e40008040000 */
[----:B------:R0:W-:Y:S02]  /*0120*/  UTMACCTL.PF [UR8] ;  /* 0x00000000080079b9 */ /* 0x0001e40008040000 */
[----:B------:R0:W-:Y:S02]  /*0130*/  UTMACCTL.PF [UR4] ;  /* 0x00000000040079b9 */ /* 0x0001e40008040000 */
[----:B0-----:R-:W-:Y:S01]  /*0140*/  NOP ;  /* 0x0000000000007918 */ /* 0x001fe20000000000 */
.L_x_1:
[----:B------:R-:W-:Y:S05]  /*0150*/  BSYNC B0 ;  /* 0x0000000000007941 */ /* 0x000fea0003800000 */
.L_x_0:
[----:B------:R-:W0:Y:S02]  /*0160*/  SHFL.IDX PT, R3, R0, RZ, 0x1f ;  /* 0x00001fff00037589 */ /* 0x000e2400000e0000 */
[----:B0-----:R-:W-:-:S13]  /*0170*/  ISETP.NE.AND P0, PT, R3, RZ, PT ;  /* 0x000000ff0300720c */ /* 0x001fda0003f05270 */
[----:B------:R-:W-:Y:S05]  /*0180*/  @P0 BRA `(.L_x_2) ;  /* 0x0000000400540947 */ /* 0x000fea0003800000 */
[----:B------:R-:W-:Y:S01]  /*0190*/  ELECT P0, URZ, PT ;  /* 0x00000000003f782f */ /* 0x000fe20003800000 */
[----:B------:R-:W-:-:S12]  /*01a0*/  BSSY B0, `(.L_x_2) ;  /* 0x0000053000007945 */ /* 0x000fd80003800000 */
[----:B------:R-:W-:Y:S05]  /*01b0*/  @!P0 BRA `(.L_x_3) ;  /* 0x0000000400448947 */ /* 0x000fea0003800000 */
[----:B------:R-:W0:Y:S01]  /*01c0*/  S2UR UR8, SR_CgaCtaId ;  /* 0x00000000000879c3 */ /* 0x000e220000008800 */
[----:B------:R-:W-:Y:S01]  /*01d0*/  UMOV UR4, 0x400 ;  /* 0x0000040000047882 */ /* 0x000fe20000000000 */
[----:B------:R-:W-:Y:S01]  /*01e0*/  UMOV UR5, 0x1 ;  /* 0x0000000100057882 */ /* 0x000fe20000000000 */
[----:B------:R-:W-:Y:S02]  /*01f0*/  UMOV UR6, 0x80 ;  /* 0x0000008000067882 */ /* 0x000fe40000000000 */
[----:B------:R-:W-:-:S04]  /*0200*/  UIADD3 UR6, -UR6, 0x100000, URZ ;  /* 0x0010000006067890 */ /* 0x000fc8000fffe13f */
[----:B------:R-:W-:Y:S02]  /*0210*/  USHF.L.U32 UR7, UR6, 0xb, URZ ;  /* 0x0000000b06077899 */ /* 0x000fe4000800063f */
[----:B------:R-:W-:Y:S02]  /*0220*/  USHF.L.U32 UR6, UR6, 0x1, URZ ;  /* 0x0000000106067899 */ /* 0x000fe4000800063f */
[----:B0-----:R-:W-:Y:S02]  /*0230*/  ULEA UR8, UR8, UR4, 0x18 ;  /* 0x0000000408087291 */ /* 0x001fe4000f8ec03f */
[----:B------:R-:W-:-:S04]  /*0240*/  UIADD3 UR4, -UR5, 0x100000, URZ ;  /* 0x0010000005047890 */ /* 0x000fc8000fffe13f */
[----:B------:R-:W-:Y:S02]  /*0250*/  USHF.L.U32 UR5, UR4, 0xb, URZ ;  /* 0x0000000b04057899 */ /* 0x000fe4000800063f */
[----:B------:R-:W-:Y:S01]  /*0260*/  USHF.L.U32 UR4, UR4, 0x1, URZ ;  /* 0x0000000104047899 */ /* 0x000fe2000800063f */
[----:B------:R-:W0:Y:S11]  /*0270*/  FENCE.VIEW.ASYNC.S ;  /* 0x00000000000073c6 */ /* 0x000e360000000000 */
[----:B0-----:R0:W1:Y:S01]  /*0280*/  SYNCS.EXCH.64 URZ, [UR8], UR4 ;  /* 0x00000004083f75b2 */ /* 0x0010620008000100 */
[----:B------:R0:W2:Y:S01]  /*0290*/  SYNCS.EXCH.64 URZ, [UR8+0x110], UR6 ;  /* 0x00011006083f75b2 */ /* 0x0000a20008000100 */
[----:B------:R0:W3:Y:S01]  /*02a0*/  SYNCS.EXCH.64 URZ, [UR8+0x8], UR4 ;  /* 0x00000804083f75b2 */ /* 0x0000e20008000100 */
[----:B------:R0:W4:Y:S01]  /*02b0*/  SYNCS.EXCH.64 URZ, [UR8+0x118], UR6 ;  /* 0x00011806083f75b2 */ /* 0x0001220008000100 */
[----:B------:R0:W0:Y:S01]  /*02c0*/  SYNCS.EXCH.64 URZ, [UR8+0x10], UR4 ;  /* 0x00001004083f75b2 */ /* 0x0000220008000100 */
        /* <DEDUP_REMOVED lines=63> */
[----:B-1234-:R-:W-:Y:S01]  /*06c0*/  NOP ;  /* 0x0000000000007918 */ /* 0x01efe20000000000 */
.L_x_3:
[----:B0-----:R-:W-:Y:S05]  /*06d0*/  BSYNC B0 ;  /* 0x0000000000007941 */ /* 0x001fea0003800000 */
.L_x_2:
[----:B------:R-:W0:Y:S01]  /*06e0*/  SHFL.IDX PT, R6, R0, RZ, 0x1f ;  /* 0x00001fff00067589 */ /* 0x000e2200000e0000 */
[----:B------:R-:W-:Y:S01]  /*06f0*/  ELECT P0, URZ, PT ;  /* 0x00000000003f782f */ /* 0x000fe20003800000 */
[----:B------:R-:W-:Y:S01]  /*0700*/  NOP ;  /* 0x0000000000007918 */ /* 0x000fe20000000000 */
[----:B------:R-:W-:Y:S01]  /*0710*/  ELECT P1, URZ, PT ;  /* 0x00000000003f782f */ /* 0x000fe20003820000 */
[----:B------:R-:W1:Y:S01]  /*0720*/  SHFL.IDX PT, R3, R0, RZ, 0x1f ;  /* 0x00001fff00037589 */ /* 0x000e6200000e0000 */
[----:B------:R-:W-:Y:S01]  /*0730*/  UMOV UR4, 0x20 ;  /* 0x0000002000047882 */ /* 0x000fe20000000000 */
[----:B------:R-:W-:Y:S01]  /*0740*/  UMOV UR11, 0x80 ;  /* 0x00000080000b7882 */ /* 0x000fe20000000000 */
[----:B------:R-:W-:Y:S01]  /*0750*/  NOP ;  /* 0x0000000000007918 */ /* 0x000fe20000000000 */
[----:B------:R-:W2:Y:S01]  /*0760*/  SHFL.IDX PT, R4, R4, RZ, 0x1f ;  /* 0x00001fff04047589 */ /* 0x000ea200000e0000 */
[C---:B------:R-:W-:Y:S01]  /*0770*/  VIADD R33, R5.reuse, 0xffffffff ;  /* 0xffffffff05217836 */ /* 0x040fe20000000000 */
[----:B------:R-:W-:Y:S01]  /*0780*/  ULDC.64 UR22, c[0x0][0x208] ;  /* 0x0000820000167ab9 */ /* 0x000fe20000000a00 */
[----:B------:R-:W-:-:S03]  /*0790*/  ISETP.NE.AND P2, PT, R5, RZ, PT ;  /* 0x000000ff0500720c */ /* 0x000fc60003f45270 */
[----:B------:R-:W-:Y:S02]  /*07a0*/  ISETP.GE.U32.AND P3, PT, R33, 0x2, PT ;  /* 0x000000022100780c */ /* 0x000fe40003f66070 */
[----:B0-----:R-:W-:Y:S02]  /*07b0*/  ISETP.NE.OR P0, PT, R6, RZ, !P0 ;  /* 0x000000ff0600720c */ /* 0x001fe40004705670 */
[----:B-1----:R-:W-:Y:S02]  /*07c0*/  ISETP.NE.OR P1, PT, R3, RZ, !P1 ;  /* 0x000000ff0300720c */ /* 0x002fe40004f25670 */
[----:B------:R-:W-:Y:S02]  /*07d0*/  SHF.R.S32.HI R3, RZ, 0x1f, R2 ;  /* 0x0000001fff037819 */ /* 0x000fe40000011402 */
[----:B--2---:R-:W-:Y:S02]  /*07e0*/  R2UR UR16, R4 ;  /* 0x00000000041072ca */ /* 0x004fe400000e0000 */
[----:B------:R-:W-:-:S05]  /*07f0*/  LEA.HI R3, R3, R2, RZ, 0x2 ;  /* 0x0000000203037211 */ /* 0x000fca00078f10ff */
[----:B------:R-:W-:Y:S01]  /*0800*/  VOTEU.ALL UP0, P0 ;  /* 0x00000000003f7886 */ /* 0x000fe20000000000 */
[----:B------:R-:W-:Y:S01]  /*0810*/  LOP3.LUT R3, R3, 0xfffffffc, RZ, 0xc0, !PT ;  /* 0xfffffffc03037812 */ /* 0x000fe200078ec0ff */
[----:B------:R-:W-:-:S03]  /*0820*/  VOTEU.ALL UP1, P1 ;  /* 0x00000000003f7886 */ /* 0x000fc60000820000 */
[----:B------:R-:W0:Y:S01]  /*0830*/  @!UP0 S2UR UR7, SR_CgaCtaId ;  /* 0x00000000000789c3 */ /* 0x000e220000008800 */
[----:B------:R-:W-:Y:S01]  /*0840*/  @!UP0 UMOV UR6, 0x400 ;  /* 0x0000040000068882 */ /* 0x000fe20000000000 */
[----:B------:R-:W-:-:S04]  /*0850*/  @!UP0 UIADD3 UR4, -UR4, 0x100000, URZ ;  /* 0x0010000004048890 */ /* 0x000fc8000fffe13f */
[----:B------:R-:W-:Y:S02]  /*0860*/  @!UP0 USHF.L.U32 UR5, UR4, 0xb, URZ ;  /* 0x0000000b04058899 */ /* 0x000fe4000800063f */
[----:B------:R-:W-:Y:S01]  /*0870*/  @!UP0 USHF.L.U32 UR4, UR4, 0x1, URZ ;  /* 0x0000000104048899 */ /* 0x000fe2000800063f */
[----:B------:R-:W-:Y:S01]  /*0880*/  IMAD.IADD R20, R2, 0x1, -R3 ;  /* 0x0000000102147824 */ /* 0x000fe200078e0a03 */
[----:B------:R-:W-:Y:S01]  /*0890*/  @!UP1 UMOV UR9, 0x400 ;  /* 0x0000040000099882 */ /* 0x000fe20000000000 */
[----:B------:R-:W-:Y:S01]  /*08a0*/  VOTEU.ALL UP2, P1 ;  /* 0x00000000003f7886 */ /* 0x000fe20000840000 */
[----:B------:R-:W-:Y:S01]  /*08b0*/  VOTEU.ALL UP3, P1 ;  /* 0x00000000003f7886 */ /* 0x000fe20000860000 */
[----:B------:R-:W-:Y:S01]  /*08c0*/  VOTEU.ALL UP4, P1 ;  /* 0x00000000003f7886 */ /* 0x000fe20000880000 */
[----:B------:R-:W1:Y:S01]  /*08d0*/  @!UP1 S2UR UR10, SR_CgaCtaId ;  /* 0x00000000000a99c3 */ /* 0x000e620000008800 */
[----:B------:R-:W-:Y:S01]  /*08e0*/  VOTEU.ALL UP5, P1 ;  /* 0x00000000003f7886 */ /* 0x000fe200008a0000 */
[----:B------:R-:W-:-:S04]  /*08f0*/  SHF.R.S32.HI R3, RZ, 0x1f, R10 ;  /* 0x0000001fff037819 */ /* 0x000fc8000001140a */
[----:B------:R-:W-:-:S04]  /*0900*/  LEA.HI R3, R3, R10, RZ, 0x7 ;  /* 0x0000000a03037211 */ /* 0x000fc800078f38ff */
[----:B------:R-:W-:-:S05]  /*0910*/  LOP3.LUT R3, R3, 0xffffff80, RZ, 0xc0, !PT ;  /* 0xffffff8003037812 */ /* 0x000fca00078ec0ff */
[----:B------:R-:W-:Y:S01]  /*0920*/  IMAD.IADD R11, R10, 0x1, -R3 ;  /* 0x000000010a0b7824 */ /* 0x000fe200078e0a03 */
[----:B0-----:R-:W-:Y:S02]  /*0930*/  @!UP0 ULEA UR8, UR7, UR6, 0x18 ;  /* 0x0000000607088291 */ /* 0x001fe4000f8ec03f */
[----:B------:R-:W-:-:S04]  /*0940*/  @!UP1 UIADD3 UR6, -UR11, 0x100000, URZ ;  /* 0x001000000b069890 */ /* 0x000fc8000fffe13f */
[----:B------:R-:W-:Y:S02]  /*0950*/  @!UP1 USHF.L.U32 UR7, UR6, 0xb, URZ ;  /* 0x0000000b06079899 */ /* 0x000fe4000800063f */
[----:B------:R-:W-:Y:S01]  /*0960*/  @!UP1 USHF.L.U32 UR6, UR6, 0x1, URZ ;  /* 0x0000000106069899 */ /* 0x000fe2000800063f */
[----:B------:R-:W-:Y:S01]  /*0970*/  VOTEU.ALL UP0, P0 ;  /* 0x00000000003f7886 */ /* 0x000fe20000000000 */
[----:B-1----:R-:W-:Y:S01]  /*0980*/  @!UP1 ULEA UR9, UR10, UR9, 0x18 ;  /* 0x000000090a099291 */ /* 0x002fe2000f8ec03f */
[----:B------:R-:W-:Y:S02]  /*0990*/  VOTEU.ALL UP1, P0 ;  /* 0x00000000003f7886 */ /* 0x000fe40000020000 */
[----:B------:R-:W-:Y:S01]  /*09a0*/  ULDC.64 UR10, c[0x0][0x698] ;  /* 0x0001a600000a7ab9 */ /* 0x000fe20000000a00 */
[----:B------:R-:W-:Y:S01]  /*09b0*/  ISETP.NE.AND P0, PT, R20, 0x3, PT ;  /* 0x000000031400780c */ /* 0x000fe20003f05270 */
[----:B------:R-:W0:Y:S02]  /*09c0*/  FENCE.VIEW.ASYNC.S ;  /* 0x00000000000073c6 */ /* 0x000e240000000000 */
[----:B0-----:R0:W1:Y:S01]  /*09d0*/  @!UP0 SYNCS.EXCH.64 URZ, [UR8+0x250], UR4 ;  /* 0x00025004083f85b2 */ /* 0x0010620008000100 */
[----:B------:R-:W-:-:S02]  /*09e0*/  ISETP.NE.U32.AND P1, PT, RZ, UR10, PT ;  /* 0x0000000aff007c0c */ /* 0x000fc4000bf25070 */
[----:B------:R-:W-:Y:S02]  /*09f0*/  ISETP.EQ.OR P0, PT, R20, RZ, !P0 ;  /* 0x000000ff1400720c */ /* 0x000fe40004702670 */
[----:B------:R-:W-:Y:S02]  /*0a00*/  ISETP.NE.AND.EX P1, PT, RZ, UR11, PT, P1 ;  /* 0x0000000bff007c0c */ /* 0x000fe4000bf25310 */
[----:B------:R-:W-:-:S04]  /*0a10*/  ISETP.EQ.AND P0, PT, R5, RZ, P0 ;  /* 0x000000ff0500720c */ /* 0x000fc80000702270 */
[----:B------:R-:W-:-:S04]  /*0a20*/  SEL R6, RZ, 0x1, !P0 ;  /* 0x00000001ff067807 */ /* 0x000fc80004000000 */
[----:B------:R-:W-:Y:S01]  /*0a30*/  SEL R6, R6, 0x2, P3 ;  /* 0x0000000206067807 */ /* 0x000fe20001800000 */
[----:B------:R0:W1:Y:S01]  /*0a40*/  @!UP1 SYNCS.EXCH.64 URZ, [UR8+0x258], UR4 ;  /* 0x00025804083f95b2 */ /* 0x0000620008000100 */
[----:B------:R-:W-:Y:S01]  /*0a50*/  NOP ;  /* 0x0000000000007918 */ /* 0x000fe20000000000 */
[----:B------:R0:W1:Y:S01]  /*0a60*/  @!UP2 SYNCS.EXCH.64 URZ, [UR9+0x230], UR6 ;  /* 0x00023006093fa5b2 */ /* 0x0000620008000100 */
[----:B------:R0:W1:Y:S01]  /*0a70*/  @!UP3 SYNCS.EXCH.64 URZ, [UR9+0x238], UR6 ;  /* 0x00023806093fb5b2 */ /* 0x0000620008000100 */
[----:B------:R0:W1:Y:S01]  /*0a80*/  @!UP4 SYNCS.EXCH.64 URZ, [UR9+0x240], UR6 ;  /* 0x00024006093fc5b2 */ /* 0x0000620008000100 */
[----:B------:R0:W1:Y:S01]  /*0a90*/  @!UP5 SYNCS.EXCH.64 URZ, [UR9+0x248], UR6 ;  /* 0x00024806093fd5b2 */ /* 0x0000620008000100 */
[----:B------:R-:W-:Y:S01]  /*0aa0*/  NOP ;  /* 0x0000000000007918 */ /* 0x000fe20000000000 */
[----:B-1----:R-:W-:Y:S06]  /*0ab0*/  BAR.SYNC.DEFER_BLOCKING 0x0 ;  /* 0x0000000000007b1d */ /* 0x002fec0000010000 */
[----:B0-----:R-:W-:Y:S05]  /*0ac0*/  @!P1 BRA `(.L_x_4) ;  /* 0x00000000001c9947 */ /* 0x001fea0003800000 */
[----:B------:R-:W0:Y:S02]  /*0ad0*/  LDC.64 R2, c[0x0][0x698] ;  /* 0x0001a600ff027b82 */ /* 0x000e240000000a00 */
[----:B0-----:R-:W2:Y:S02]  /*0ae0*/  LDG.E.64 R2, desc[UR22][R2.64] ;  /* 0x0000001602027981 */ /* 0x001ea4000c1e1b00 */
[----:B--2---:R-:W-:-:S04]  /*0af0*/  ISETP.NE.U32.AND P0, PT, R2, RZ, PT ;  /* 0x000000ff0200720c */ /* 0x004fc80003f05070 */
[----:B------:R-:W-:-:S13]  /*0b00*/  ISETP.NE.AND.EX P0, PT, R3, RZ, PT, P0 ;  /* 0x000000ff0300720c */ /* 0x000fda0003f05300 */
[----:B------:R-:W-:Y:S05]  /*0b10*/  @!P0 BRA `(.L_x_4) ;  /* 0x0000000000088947 */ /* 0x000fea0003800000 */
[----:B------:R2:W5:Y:S01]  /*0b20*/  LD.E R7, desc[UR22][R2.64] ;  /* 0x0000001602077980 */ /* 0x000562000c101900 */
[----:B------:R-:W-:Y:S05]  /*0b30*/  BRA `(.L_x_5) ;  /* 0x0000000000207947 */ /* 0x000fea0003800000 */
.L_x_4:
[----:B------:R-:W-:Y:S02]  /*0b40*/  ULDC.64 UR4, c[0x0][0x688] ;  /* 0x0001a20000047ab9 */ /* 0x000fe40000000a00 */
[----:B------:R-:W-:-:S04]  /*0b50*/  ISETP.NE.U32.AND P0, PT, RZ, UR4, PT ;  /* 0x00000004ff007c0c */ /* 0x000fc8000bf05070 */
[----:B------:R-:W-:-:S13]  /*0b60*/  ISETP.NE.AND.EX P0, PT, RZ, UR5, PT, P0 ;  /* 0x00000005ff007c0c */ /* 0x000fda000bf05300 */
[----:B------:R-:W-:Y:S05]  /*0b70*/  @!P0 BRA `(.L_x_6) ;  /* 0x00000000000c8947 */ /* 0x000fea0003800000 */
[----:B------:R-:W0:Y:S02]  /*0b80*/  LDC.64 R2, c[0x0][0x688] ;  /* 0x0001a200ff027b82 */ /* 0x000e240000000a00 */
[----:B0-----:R0:W5:Y:S01]  /*0b90*/  LDG.E R7, desc[UR22][R2.64] ;  /* 0x0000001602077981 */ /* 0x001162000c1e1900 */
[----:B------:R-:W-:Y:S05]  /*0ba0*/  BRA `(.L_x_5) ;  /* 0x0000000000047947 */ /* 0x000fea0003800000 */
.L_x_6:
[----:B------:R-:W1:Y:S02]  /*0bb0*/  LDC R7, c[0x0][0x680] ;  /* 0x0001a000ff077b82 */ /* 0x000e640000000800 */
.L_x_5:
[----:B------:R-:W-:Y:S02]  /*0bc0*/  ULDC.64 UR4, c[0x0][0x6a0] ;  /* 0x0001a80000047ab9 */ /* 0x000fe40000000a00 */
[----:B------:R-:W-:-:S04]  /*0bd0*/  ISETP.NE.U32.AND P0, PT, RZ, UR4, PT ;  /* 0x00000004ff007c0c */ /* 0x000fc8000bf05070 */
[----:B------:R-:W-:-:S13]  /*0be0*/  ISETP.NE.AND.EX P0, PT, RZ, UR5, PT, P0 ;  /* 0x00000005ff007c0c */ /* 0x000fda000bf05300 */
[----:B------:R-:W-:Y:S05]  /*0bf0*/  @!P0 BRA `(.L_x_7) ;  /* 0x00000000001c8947 */ /* 0x000fea0003800000 */
[----:B0-2---:R-:W0:Y:S02]  /*0c00*/  LDC.64 R2, c[0x0][0x6a0] ;  /* 0x0001a800ff027b82 */ /* 0x005e240000000a00 */
[----:B0-----:R-:W2:Y:S02]  /*0c10*/  LDG.E.64 R2, desc[UR22][R2.64] ;  /* 0x0000001602027981 */ /* 0x001ea4000c1e1b00 */
[----:B--2---:R-:W-:-:S04]  /*0c20*/  ISETP.NE.U32.AND P0, PT, R2, RZ, PT ;  /* 0x000000ff0200720c */ /* 0x004fc80003f05070 */
[----:B------:R-:W-:-:S13]  /*0c30*/  ISETP.NE.AND.EX P0, PT, R3, RZ, PT, P0 ;  /* 0x000000ff0300720c */ /* 0x000fda0003f05300 */
[----:B------:R-:W-:Y:S05]  /*0c40*/  @!P0 BRA `(.L_x_7) ;  /* 0x0000000000088947 */ /* 0x000fea0003800000 */
[----:B------:R0:W5:Y:S01]  /*0c50*/  LD.E R13, desc[UR22][R2.64] ;  /* 0x00000016020d7980 */ /* 0x000162000c101900 */
[----:B------:R-:W-:Y:S05]  /*0c60*/  BRA `(.L_x_8) ;  /* 0x0000000000207947 */ /* 0x000fea0003800000 */
.L_x_7:
[----:B------:R-:W-:Y:S02]  /*0c70*/  ULDC.64 UR4, c[0x0][0x690] ;  /* 0x0001a40000047ab9 */ /* 0x000fe40000000a00 */
[----:B------:R-:W-:-:S04]  /*0c80*/  ISETP.NE.U32.AND P0, PT, RZ, UR4, PT ;  /* 0x00000004ff007c0c */ /* 0x000fc8000bf05070 */
[----:B------:R-:W-:-:S13]  /*0c90*/  ISETP.NE.AND.EX P0, PT, RZ, UR5, PT, P0 ;  /* 0x00000005ff007c0c */ /* 0x000fda000bf05300 */
[----:B------:R-:W-:Y:S05]  /*0ca0*/  @!P0 BRA `(.L_x_9) ;  /* 0x00000000000c8947 */ /* 0x000fea0003800000 */
[----:B0-2---:R-:W0:Y:S02]  /*0cb0*/  LDC.64 R2, c[0x0][0x690] ;  /* 0x0001a400ff027b82 */ /* 0x005e240000000a00 */
[----:B0-----:R4:W5:Y:S01]  /*0cc0*/  LDG.E R13, desc[UR22][R2.64] ;  /* 0x00000016020d7981 */ /* 0x001962000c1e1900 */
[----:B------:R-:W-:Y:S05]  /*0cd0*/  BRA `(.L_x_8) ;  /* 0x0000000000047947 */ /* 0x000fea0003800000 */
.L_x_9:
[----:B------:R-:W3:Y:S02]  /*0ce0*/  LDC R13, c[0x0][0x684] ;  /* 0x0001a100ff0d7b82 */ /* 0x000ee40000000800 */
.L_x_8:
[----:B------:R-:W1:Y:S01]  /*0cf0*/  LDC R0, c[0x0][0x75c] ;  /* 0x0001d700ff007b82 */ /* 0x000e620000000800 */
[----:B------:R-:W0:Y:S01]  /*0d00*/  S2R R21, SR_CTAID.Y ;  /* 0x0000000000157919 */ /* 0x000e220000002600 */
[----:B------:R-:W-:Y:S01]  /*0d10*/  ULDC UR8, c[0x0][0x604] ;  /* 0x0001810000087ab9 */ /* 0x000fe20000000800 */
[----:B------:R-:W-:Y:S01]  /*0d20*/  ISETP.NE.AND P0, PT, R5, 0x2, PT ;  /* 0x000000020500780c */ /* 0x000fe20003f05270 */
[----:B------:R-:W-:Y:S01]  /*0d30*/  UIADD3 UR8, UR8, 0x1f, URZ ;  /* 0x0000001f08087890 */ /* 0x000fe2000fffe03f */
[----:B------:R-:W3:Y:S01]  /*0d40*/  S2R R14, SR_CTAID.X ;  /* 0x00000000000e7919 */ /* 0x000ee20000002500 */
[----:B------:R-:W-:Y:S01]  /*0d50*/  UMOV UR5, URZ ;  /* 0x0000003f00057c82 */ /* 0x000fe20008000000 */
[----:B------:R-:W-:Y:S01]  /*0d60*/  UMOV UR4, URZ ;  /* 0x0000003f00047c82 */ /* 0x000fe20008000000 */
[----:B------:R-:W-:Y:S01]  /*0d70*/  USHF.R.S32.HI UR9, URZ, 0x1f, UR8 ;  /* 0x0000001f3f097899 */ /* 0x000fe20008011408 */
[----:B------:R-:W-:-:S03]  /*0d80*/  ULDC.64 UR10, c[0x0][0x750] ;  /* 0x0001d400000a7ab9 */ /* 0x000fc60000000a00 */
[----:B------:R-:W-:Y:S01]  /*0d90*/  ULEA.HI UR9, UR9, UR8, URZ, 0x5 ;  /* 0x0000000809097291 */ /* 0x000fe2000f8f283f */
[----:B-1----:R-:W-:-:S13]  /*0da0*/  ISETP.NE.AND P4, PT, R0, 0x1, PT ;  /* 0x000000010000780c */ /* 0x002fda0003f85270 */
[----:B------:R-:W3:Y:S01]  /*0db0*/  @P4 LDC R15, c[0x0][0x10] ;  /* 0x00000400ff0f4b82 */ /* 0x000ee20000000800 */
[----:B0-2-4-:R-:W-:Y:S02]  /*0dc0*/  @P4 IMAD.MOV.U32 R2, RZ, RZ, R21 ;  /* 0x000000ffff024224 */ /* 0x015fe400078e0015 */
[----:B------:R-:W-:Y:S02]  /*0dd0*/  @P4 IMAD.MOV.U32 R3, RZ, RZ, RZ ;  /* 0x000000ffff034224 */ /* 0x000fe400078e00ff */
[----:B------:R-:W-:-:S03]  /*0de0*/  @P4 IMAD.MOV.U32 R5, RZ, RZ, RZ ;  /* 0x000000ffff054224 */ /* 0x000fc600078e00ff */
[----:B------:R-:W0:Y:S01]  /*0df0*/  @!P4 LDC R9, c[0x0][0xc] ;  /* 0x00000300ff09cb82 */ /* 0x000e220000000800 */
[----:B------:R-:W-:Y:S01]  /*0e00*/  ULDC UR6, c[0x0][0xc] ;  /* 0x0000030000067ab9 */ /* 0x000fe20000000800 */
[----:B------:R-:W-:Y:S02]  /*0e10*/  ULDC UR7, c[0x0][0x10] ;  /* 0x0000040000077ab9 */ /* 0x000fe40000000800 */
[----:B------:R-:W-:-:S04]  /*0e20*/  UIMAD.WIDE.U32 UR6, UR6, UR7, URZ ;  /* 0x00000007060672a5 */ /* 0x000fc8000f8e003f */
[----:B------:R-:W1:Y:S01]  /*0e30*/  LDC R8, c[0x0][0x14] ;  /* 0x00000500ff087b82 */ /* 0x000e620000000800 */
[----:B---3--:R-:W-:-:S04]  /*0e40*/  @P4 IMAD.WIDE.U32 R2, R14, R15, R2 ;  /* 0x0000000f0e024225 */ /* 0x008fc800078e0002 */
[----:B------:R-:W-:Y:S02]  /*0e50*/  IMAD.MOV.U32 R15, RZ, RZ, RZ ;  /* 0x000000ffff0f7224 */ /* 0x000fe400078e00ff */
[----:B------:R-:W-:Y:S02]  /*0e60*/  @P4 IMAD.IADD R3, R3, 0x1, R5 ;  /* 0x0000000103034824 */ /* 0x000fe400078e0205 */
[----:B0-----:R-:W-:-:S04]  /*0e70*/  @!P4 IMAD.WIDE.U32 R4, R9, R21, R14 ;  /* 0x000000150904c225 */ /* 0x001fc800078e000e */
[----:B------:R-:W-:Y:S02]  /*0e80*/  @!P4 IMAD.MOV.U32 R2, RZ, RZ, R4 ;  /* 0x000000ffff02c224 */ /* 0x000fe400078e0004 */
[----:B------:R-:W-:Y:S02]  /*0e90*/  @!P4 IMAD.MOV.U32 R3, RZ, RZ, R5 ;  /* 0x000000ffff03c224 */ /* 0x000fe400078e0005 */
[C---:B-1----:R-:W-:Y:S02]  /*0ea0*/  IMAD R17, R8.reuse, UR7, RZ ;  /* 0x0000000708117c24 */ /* 0x042fe4000f8e02ff */
[----:B------:R-:W-:Y:S01]  /*0eb0*/  IMAD.WIDE.U32 R8, R8, UR6, RZ ;  /* 0x0000000608087c25 */ /* 0x000fe2000f8e00ff */
[----:B------:R-:W-:-:S03]  /*0ec0*/  USHF.R.S32.HI UR6, URZ, 0x5, UR9 ;  /* 0x000000053f067899 */ /* 0x000fc60008011409 */
[----:B------:R-:W-:Y:S01]  /*0ed0*/  IMAD.IADD R12, R9, 0x1, R17 ;  /* 0x00000001090c7824 */ /* 0x000fe200078e0211 */
[----:B------:R-:W-:Y:S08]  /*0ee0*/  @P0 BRA `(.L_x_10) ;  /* 0x0000000000200947 */ /* 0x000ff00003800000 */
[----:B------:R-:W-:Y:S01]  /*0ef0*/  UISETP.GE.U32.AND UP0, UPT, UR6, 0x22, UPT ;  /* 0x000000220600788c */ /* 0x000fe2000bf06070 */
[----:B------:R-:W-:Y:S01]  /*0f00*/  IADD3 R2, P0, R2, R8, RZ ;  /* 0x0000000802027210 */ /* 0x000fe20007f1e0ff */
[----:B------:R-:W-:-:S04]  /*0f10*/  UIMAD.WIDE.U32 UR4, UR6, -0xf0f0f0f, URZ ;  /* 0xf0f0f0f1060478a5 */ /* 0x000fc8000f8e003f */
[----:B------:R-:W-:Y:S01]  /*0f20*/  USHF.R.U32.HI UR5, URZ, 0x5, UR5 ;  /* 0x000000053f057899 */ /* 0x000fe20008011605 */
[----:B------:R-:W-:Y:S02]  /*0f30*/  IMAD.X R3, R12, 0x1, R3, P0 ;  /* 0x000000010c037824 */ /* 0x000fe400000e0603 */
[----:B------:R-:W-:Y:S02]  /*0f40*/  UMOV UR4, URZ ;  /* 0x0000003f00047c82 */ /* 0x000fe40008000000 */
[----:B------:R-:W-:Y:S02]  /*0f50*/  @UP0 ULOP3.LUT UR4, UR5, 0x1, URZ, 0xc0, !UPT ;  /* 0x0000000105040892 */ /* 0x000fe4000f8ec03f */
[----:B------:R-:W-:-:S12]  /*0f60*/  UIMAD UR5, UR5, -0x22, UR6 ;  /* 0xffffffde050578a4 */ /* 0x000fd8000f8e0206 */
.L_x_10:
[----:B------:R-:W-:Y:S01]  /*0f70*/  ISETP.GE.U32.AND P0, PT, R2, UR10, PT ;  /* 0x0000000a02007c0c */ /* 0x000fe2000bf06070 */
[----:B------:R-:W-:Y:S01]  /*0f80*/  IMAD.MOV.U32 R0, RZ, RZ, -0x1 ;  /* 0xffffffffff007424 */ /* 0x000fe200078e00ff */
[----:B------:R-:W-:Y:S01]  /*0f90*/  PRMT R16, RZ, 0x7610, R16 ;  /* 0x00007610ff107816 */ /* 0x000fe20000000010 */
[----:B------:R-:W-:Y:S01]  /*0fa0*/  IMAD.MOV.U32 R4, RZ, RZ, -0x1 ;  /* 0xffffffffff047424 */ /* 0x000fe200078e00ff */
[----:B------:R-:W-:Y:S01]  /*0fb0*/  ISETP.GE.U32.AND.EX P0, PT, R3, UR11, PT, P0 ;  /* 0x0000000b03007c0c */ /* 0x000fe2000bf06100 */
[----:B------:R-:W-:-:S12]  /*0fc0*/  IMAD.MOV.U32 R5, RZ, RZ, -0x1 ;  /* 0xffffffffff057424 */ /* 0x000fd800078e00ff */
[----:B------:R-:W-:Y:S05]  /*0fd0*/  @P0 BRA `(.L_x_11) ;  /* 0x00000004005c0947 */ /* 0x000fea0003800000 */
[----:B------:R-:W0:Y:S01]  /*0fe0*/  LDC.64 R24, c[0x0][0x728] ;  /* 0x0001ca00ff187b82 */ /* 0x000e220000000a00 */
[----:B------:R-:W-:Y:S02]  /*0ff0*/  IMAD.MOV.U32 R4, RZ, RZ, R2 ;  /* 0x000000ffff047224 */ /* 0x000fe400078e0002 */
[----:B------:R-:W-:-:S05]  /*1000*/  IMAD.MOV.U32 R5, RZ, RZ, R3 ;  /* 0x000000ffff057224 */ /* 0x000fca00078e0003 */
[----:B------:R-:W1:Y:S08]  /*1010*/  LDC R0, c[0x0][0x730] ;  /* 0x0001cc00ff007b82 */ /* 0x000e700000000800 */
[----:B------:R-:W2:Y:S01]  /*1020*/  LDC.64 R26, c[0x0][0x720] ;  /* 0x0001c800ff1a7b82 */ /* 0x000ea20000000a00 */
[----:B0-----:R-:W-:-:S04]  /*1030*/  ISETP.NE.U32.AND P0, PT, R24, RZ, PT ;  /* 0x000000ff1800720c */ /* 0x001fc80003f05070 */
[----:B------:R-:W-:-:S13]  /*1040*/  ISETP.NE.AND.EX P0, PT, R25, RZ, PT, P0 ;  /* 0x000000ff1900720c */ /* 0x000fda0003f05300 */
[----:B-12---:R-:W-:Y:S05]  /*1050*/  @!P0 BRA `(.L_x_12) ;  /* 0x0000000000288947 */ /* 0x006fea0003800000 */
[----:B------:R-:W0:Y:S02]  /*1060*/  LDC R19, c[0x0][0x734] ;  /* 0x0001cd00ff137b82 */ /* 0x000e240000000800 */
[----:B0-----:R-:W-:-:S05]  /*1070*/  IADD3 R19, P0, R2, R19, RZ ;  /* 0x0000001302137210 */ /* 0x001fca0007f1e0ff */
[----:B------:R-:W-:-:S04]  /*1080*/  IMAD.X R23, RZ, RZ, R3, P0 ;  /* 0x000000ffff177224 */ /* 0x000fc800000e0603 */
[----:B------:R-:W-:-:S04]  /*1090*/  IMAD.WIDE.U32 R4, R23, R24, RZ ;  /* 0x0000001817047225 */ /* 0x000fc800078e00ff */
[----:B------:R-:W-:-:S04]  /*10a0*/  IMAD.WIDE.U32 R16, P0, R19, R25, R4 ;  /* 0x0000001913107225 */ /* 0x000fc80007800004 */
[----:B------:R-:W-:-:S04]  /*10b0*/  IMAD.WIDE.U32 R4, R19, R24, RZ ;  /* 0x0000001813047225 */ /* 0x000fc800078e00ff */
[----:B------:R-:W-:Y:S01]  /*10c0*/  IMAD.X R19, RZ, RZ, RZ, P0 ;  /* 0x000000ffff137224 */ /* 0x000fe200000e06ff */
[----:B------:R-:W-:Y:S01]  /*10d0*/  IADD3 RZ, P0, R5, R16, RZ ;  /* 0x0000001005ff7210 */ /* 0x000fe20007f1e0ff */
[----:B------:R-:W-:-:S04]  /*10e0*/  IMAD.MOV.U32 R18, RZ, RZ, R17 ;  /* 0x000000ffff127224 */ /* 0x000fc800078e0011 */
[----:B------:R-:W-:-:S08]  /*10f0*/  IMAD.WIDE.U32.X R4, R23, R25, R18, P0 ;  /* 0x0000001917047225 */ /* 0x000fd000000e0412 */
.L_x_12:
[-CC-:B------:R-:W-:Y:S01]  /*1100*/  SHF.R.U64 R32, R4, R0.reuse, R5.reuse ;  /* 0x0000000004207219 */ /* 0x180fe20000001205 */
[----:B------:R-:W0:Y:S01]  /*1110*/  LDC.64 R28, c[0x0][0x740] ;  /* 0x0001d000ff1c7b82 */ /* 0x000e220000000a00 */
[----:B------:R-:W-:Y:S01]  /*1120*/  SHF.R.U32.HI R4, RZ, R0, R5 ;  /* 0x00000000ff047219 */ /* 0x000fe20000011605 */
[----:B------:R-:W-:Y:S01]  /*1130*/  ULDC UR7, c[0x0][0x150] ;  /* 0x0000540000077ab9 */ /* 0x000fe20000000800 */
[----:B------:R-:W-:Y:S02]  /*1140*/  I2FP.F32.U32 R0, R14 ;  /* 0x0000000e00007245 */ /* 0x000fe40000201000 */
[----:B------:R-:W-:-:S03]  /*1150*/  IADD3 R17, P0, RZ, -R32, RZ ;  /* 0x80000020ff117210 */ /* 0x000fc60007f1e0ff */
[----:B------:R-:W1:Y:S01]  /*1160*/  LDC R18, c[0x0][0x718] ;  /* 0x0001c600ff127b82 */ /* 0x000e620000000800 */
[----:B------:R-:W-:Y:S01]  /*1170*/  FMUL R0, R0, UR7 ;  /* 0x0000000700007c20 */ /* 0x000fe20008400000 */
[----:B------:R-:W-:Y:S01]  /*1180*/  IMAD.X R19, RZ, RZ, ~R4, P0 ;  /* 0x000000ffff137224 */ /* 0x000fe200000e0e04 */
[----:B------:R-:W-:Y:S01]  /*1190*/  ULDC UR7, c[0x0][0x154] ;  /* 0x0000550000077ab9 */ /* 0x000fe20000000800 */
[----:B------:R-:W-:-:S03]  /*11a0*/  IMAD.WIDE.U32 R4, R17, R26, R2 ;  /* 0x0000001a11047225 */ /* 0x000fc600078e0002 */
[----:B------:R-:W2:Y:S01]  /*11b0*/  F2I.U32.TRUNC.NTZ R0, R0 ;  /* 0x0000000000007305 */ /* 0x000ea2000020f000 */
[----:B------:R-:W3:Y:S01]  /*11c0*/  LDC R15, c[0x0][0x144] ;  /* 0x00005100ff0f7b82 */ /* 0x000ee20000000800 */
[----:B------:R-:W-:-:S04]  /*11d0*/  IMAD R16, R19, R26, RZ ;  /* 0x0000001a13107224 */ /* 0x000fc800078e02ff */
[----:B------:R-:W-:-:S03]  /*11e0*/  IMAD R17, R17, R27, R16 ;  /* 0x0000001b11117224 */ /* 0x000fc600078e0210 */
[----:B------:R-:W4:Y:S01]  /*11f0*/  LDC R22, c[0x0][0x708] ;  /* 0x0001c200ff167b82 */ /* 0x000f220000000800 */
[----:B------:R-:W-:Y:S01]  /*1200*/  IMAD.IADD R17, R5, 0x1, R17 ;  /* 0x0000000105117824 */ /* 0x000fe200078e0211 */
[----:B0-----:R-:W-:Y:S01]  /*1210*/  ISETP.NE.U32.AND P0, PT, R28, RZ, PT ;  /* 0x000000ff1c00720c */ /* 0x001fe20003f05070 */
[----:B--2---:R-:W-:-:S03]  /*1220*/  IMAD.MOV R5, RZ, RZ, -R0 ;  /* 0x000000ffff057224 */ /* 0x004fc600078e0a00 */
[----:B------:R-:W-:Y:S02]  /*1230*/  ISETP.NE.AND.EX P0, PT, R29, RZ, PT, P0 ;  /* 0x000000ff1d00720c */ /* 0x000fe40003f05300 */
[----:B------:R-:W0:Y:S01]  /*1240*/  LDC R19, c[0x0][0x758] ;  /* 0x0001d600ff137b82 */ /* 0x000e220000000800 */
[-CC-:B-1----:R-:W-:Y:S02]  /*1250*/  SHF.R.U64 R26, R4, R18.reuse, R17.reuse ;  /* 0x00000012041a7219 */ /* 0x182fe40000001211 */
[----:B------:R-:W-:Y:S02]  /*1260*/  I2FP.F32.U32 R4, R21 ;  /* 0x0000001500047245 */ /* 0x000fe40000201000 */
[----:B------:R-:W-:Y:S01]  /*1270*/  SHF.R.U32.HI R17, RZ, R18, R17 ;  /* 0x00000012ff117219 */ /* 0x000fe20000011611 */
[----:B------:R-:W-:Y:S02]  /*1280*/  IMAD.MOV.U32 R18, RZ, RZ, 0x1 ;  /* 0x00000001ff127424 */ /* 0x000fe400078e00ff */
[----:B------:R-:W1:Y:S01]  /*1290*/  LDC R24, c[0x0][0x148] ;  /* 0x00005200ff187b82 */ /* 0x000e620000000800 */
[----:B---3--:R-:W-:-:S02]  /*12a0*/  IMAD R0, R15, R5, R14 ;  /* 0x000000050f007224 */ /* 0x008fc400078e020e */
[----:B------:R-:W-:Y:S01]  /*12b0*/  FMUL R5, R4, UR7 ;  /* 0x0000000704057c20 */ /* 0x000fe20008400000 */
[----:B------:R-:W-:-:S04]  /*12c0*/  IMAD.MOV.U32 R4, RZ, RZ, -0x1 ;  /* 0xffffffffff047424 */ /* 0x000fc800078e00ff */
[----:B------:R-:W2:Y:S01]  /*12d0*/  LDC R25, c[0x0][0x700] ;  /* 0x0001c000ff197b82 */ /* 0x000ea20000000800 */
[-CC-:B----4-:R-:W-:Y:S02]  /*12e0*/  SHF.R.U64 R34, R26, R22.reuse, R17.reuse ;  /* 0x000000161a227219 */ /* 0x190fe40000001211 */
[----:B------:R-:W-:Y:S02]  /*12f0*/  SHF.R.U32.HI R14, RZ, R22, R17 ;  /* 0x00000016ff0e7219 */ /* 0x000fe40000011611 */
[----:B------:R3:W4:Y:S03]  /*1300*/  F2I.U32.TRUNC.NTZ R22, R5 ;  /* 0x0000000500167305 */ /* 0x000726000020f000 */
[----:B------:R-:W1:Y:S01]  /*1310*/  LDC R27, c[0x0][0x748] ;  /* 0x0001d200ff1b7b82 */ /* 0x000e620000000800 */
[-C--:B0-----:R-:W-:Y:S02]  /*1320*/  SHF.R.U64 R36, R34, R19.reuse, R14 ;  /* 0x0000001322247219 */ /* 0x081fe4000000120e */
[----:B------:R-:W-:-:S02]  /*1330*/  SHF.L.U32 R4, R4, R19, RZ ;  /* 0x0000001304047219 */ /* 0x000fc400000006ff */
[-C--:B------:R-:W-:Y:S02]  /*1340*/  SHF.R.U32.HI R14, RZ, R19.reuse, R14 ;  /* 0x00000013ff0e7219 */ /* 0x080fe4000001160e */
[----:B------:R-:W-:Y:S01]  /*1350*/  SHF.L.U32 R18, R18, R19, RZ ;  /* 0x0000001312127219 */ /* 0x000fe200000006ff */
[----:B------:R-:W0:Y:S01]  /*1360*/  LDC R31, c[0x0][0x738] ;  /* 0x0001ce00ff1f7b82 */ /* 0x000e220000000800 */
[----:B------:R-:W-:Y:S01]  /*1370*/  LOP3.LUT R19, RZ, R4, RZ, 0x33, !PT ;  /* 0x00000004ff137212 */ /* 0x000fe200078e33ff */
[----:B------:R-:W-:Y:S02]  /*1380*/  IMAD.MOV.U32 R4, RZ, RZ, R36 ;  /* 0x000000ffff047224 */ /* 0x000fe400078e0024 */
[----:B---3--:R-:W-:-:S04]  /*1390*/  IMAD.MOV.U32 R5, RZ, RZ, R14 ;  /* 0x000000ffff057224 */ /* 0x008fc800078e000e */
[----:B------:R-:W3:Y:S01]  /*13a0*/  LDC R30, c[0x0][0x710] ;  /* 0x0001c400ff1e7b82 */ /* 0x000ee20000000800 */
[----:B----4-:R-:W-:Y:S05]  /*13b0*/  @!P0 BRA `(.L_x_13) ;  /* 0x0000000000288947 */ /* 0x010fea0003800000 */
[----:B------:R-:W4:Y:S02]  /*13c0*/  LDC R17, c[0x0][0x74c] ;  /* 0x0001d300ff117b82 */ /* 0x000f240000000800 */
[----:B----4-:R-:W-:-:S05]  /*13d0*/  IADD3 R17, P0, R36, R17, RZ ;  /* 0x0000001124117210 */ /* 0x010fca0007f1e0ff */
        /* <DEDUP_REMOVED lines=8> */
.L_x_13:
[----:B-1----:R-:W-:Y:S01]  /*1460*/  SHF.R.U64 R4, R4, R27, R5 ;  /* 0x0000001b04047219 */ /* 0x002fe20000001205 */
[----:B--2---:R-:W-:Y:S01]  /*1470*/  VIADD R5, R25, 0xffffffff ;  /* 0xffffffff19057836 */ /* 0x004fe20000000000 */
[----:B------:R-:W-:Y:S01]  /*1480*/  LOP3.LUT R19, R34, R19, RZ, 0xc0, !PT ;  /* 0x0000001322137212 */ /* 0x000fe200078ec0ff */
[----:B------:R-:W-:Y:S02]  /*1490*/  IMAD.MOV R22, RZ, RZ, -R22 ;  /* 0x000000ffff167224 */ /* 0x000fe400078e0a16 */
[----:B------:R-:W-:Y:S01]  /*14a0*/  IMAD.MOV R14, RZ, RZ, -R4 ;  /* 0x000000ffff0e7224 */ /* 0x000fe200078e0a04 */
[----:B------:R-:W-:Y:S01]  /*14b0*/  LOP3.LUT R5, R26, R5, RZ, 0xc0, !PT ;  /* 0x000000051a057212 */ /* 0x000fe200078ec0ff */
[----:B------:R-:W-:Y:S02]  /*14c0*/  IMAD R19, R18, R4, R19 ;  /* 0x0000000412137224 */ /* 0x000fe400078e0213 */
[----:B------:R-:W-:Y:S02]  /*14d0*/  @P4 IMAD R0, R24, R22, R21 ;  /* 0x0000001618004224 */ /* 0x000fe400078e0215 */
[----:B0-----:R-:W-:-:S02]  /*14e0*/  IMAD R4, R14, R31, R36 ;  /* 0x0000001f0e047224 */ /* 0x001fc400078e0224 */
[----:B---3--:R-:W-:Y:S02]  /*14f0*/  IMAD R0, R19, R30, R0 ;  /* 0x0000001e13007224 */ /* 0x008fe400078e0200 */
[----:B------:R-:W-:Y:S02]  /*1500*/  IMAD R5, R4, R25, R5 ;  /* 0x0000001904057224 */ /* 0x000fe400078e0205 */
[----:B------:R-:W-:-:S03]  /*1510*/  IMAD.MOV.U32 R16, RZ, RZ, 0x1 ;  /* 0x00000001ff107424 */ /* 0x000fc600078e00ff */
[----:B------:R-:W-:Y:S02]  /*1520*/  SEL R4, R5, R0, !P4 ;  /* 0x0000000005047207 */ /* 0x000fe40006000000 */
[----:B------:R-:W-:Y:S01]  /*1530*/  SEL R0, R0, R5, !P4 ;  /* 0x0000000500007207 */ /* 0x000fe20006000000 */
[----:B------:R-:W-:-:S07]  /*1540*/  IMAD.MOV.U32 R5, RZ, RZ, R32 ;  /* 0x000000ffff057224 */ /* 0x000fce00078e0020 */
.L_x_11:
[----:B------:R-:W-:Y:S05]  /*1550*/  @!P2 BRA `(.L_x_14) ;  /* 0x0000003400f4a947 */ /* 0x000fea0003800000 */
[----:B------:R-:W-:-:S13]  /*1560*/  ISETP.GT.U32.AND P0, PT, R33, 0x1, PT ;  /* 0x000000012100780c */ /* 0x000fda0003f04070 */
[----:B------:R-:W-:Y:S05]  /*1570*/  @P0 EXIT ;  /* 0x000000000000094d */ /* 0x000fea0003800000 */
.L_x_15:
[----:B------:R-:W-:-:S08]  /*1580*/  NOP ;  /* 0x0000000000007918 */ /* 0x000fd00000000000 */
[----:B------:R-:W0:Y:S02]  /*1590*/  USETMAXREG.TRY_ALLOC.CTAPOOL UP0, 0xe8 ;  /* 0x000000e8000079c8 */ /* 0x000e240008000600 */
[----:B0-----:R-:W-:-:S13]  /*15a0*/  PLOP3.LUT P0, PT, PT, PT, UP0, 0x80, 0x0 ;  /* 0x000000000000781c */ /* 0x001fda0003f0f008 */
[----:B------:R-:W-:Y:S05]  /*15b0*/  @!P0 BRA `(.L_x_15) ;  /* 0xfffffffc00f08947 */ /* 0x000fea000383ffff */
[----:B------:R-:W-:-:S13]  /*15c0*/  LOP3.LUT P0, RZ, R16, 0xff, RZ, 0xc0, !PT ;  /* 0x000000ff10ff7812 */ /* 0x000fda000780c0ff */
[----:B------:R-:W-:Y:S05]  /*15d0*/  @!P0 EXIT ;  /* 0x000000000000894d */ /* 0x000fea0003800000 */
[----:B------:R-:W-:Y:S01]  /*15e0*/  SHF.R.S32.HI R16, RZ, 0x1f, R11 ;  /* 0x0000001fff107819 */ /* 0x000fe2000001140b */
[----:B------:R-:W0:Y:S01]  /*15f0*/  S2UR UR8, SR_CgaCtaId ;  /* 0x00000000000879c3 */ /* 0x000e220000008800 */
[-C--:B------:R-:W-:Y:S01]  /*1600*/  LEA.HI R10, R11, R11.reuse, RZ, 0x1 ;  /* 0x0000000b0b0a7211 */ /* 0x080fe200078f08ff */
[----:B------:R-:W-:Y:S01]  /*1610*/  ULDC.64 UR12, c[0x0][0x6b0] ;  /* 0x0001ac00000c7ab9 */ /* 0x000fe20000000a00 */
[-C--:B------:R-:W-:Y:S01]  /*1620*/  LEA.HI R17, R16, R11.reuse, RZ, 0x2 ;  /* 0x0000000b10117211 */ /* 0x080fe200078f10ff */
[----:B------:R-:W-:Y:S01]  /*1630*/  ULDC.64 UR14, c[0x0][0x6c8] ;  /* 0x0001b200000e7ab9 */ /* 0x000fe20000000a00 */
[----:B------:R-:W-:Y:S01]  /*1640*/  LOP3.LUT R14, R10, 0x7ffffe, RZ, 0xc0, !PT ;  /* 0x007ffffe0a0e7812 */ /* 0x000fe200078ec0ff */
[----:B------:R-:W-:Y:S01]  /*1650*/  USHF.L.U64.HI UR7, UR12, 0x5, UR13 ;  /* 0x000000050c077899 */ /* 0x000fe2000801020d */
[----:B------:R-:W-:Y:S01]  /*1660*/  LOP3.LUT R20, R17, 0xfffffffc, RZ, 0xc0, !PT ;  /* 0xfffffffc11147812 */ /* 0x000fe200078ec0ff */
[----:B------:R-:W1:Y:S01]  /*1670*/  LDC R19, c[0x0][0x758] ;  /* 0x0001d600ff137b82 */ /* 0x000e620000000800 */
[----:B------:R-:W-:Y:S01]  /*1680*/  LEA.HI R18, R16, R11, RZ, 0x5 ;  /* 0x0000000b10127211 */ /* 0x000fe200078f28ff */
[C---:B------:R-:W-:Y:S01]  /*1690*/  IMAD.IADD R14, R11.reuse, 0x1, -R14 ;  /* 0x000000010b0e7824 */ /* 0x040fe200078e0a0e */
[--C-:B------:R-:W-:Y:S01]  /*16a0*/  SHF.R.S32.HI R16, RZ, 0x1f, R17.reuse ;  /* 0x0000001fff107819 */ /* 0x100fe20000011411 */
[----:B------:R-:W-:Y:S01]  /*16b0*/  IMAD.IADD R21, R11, 0x1, -R20 ;  /* 0x000000010b157824 */ /* 0x000fe200078e0a14 */
[----:B------:R-:W-:Y:S01]  /*16c0*/  SHF.R.S32.HI R11, RZ, 0x2, R17 ;  /* 0x00000002ff0b7819 */ /* 0x000fe20000011411 */
[----:B------:R-:W-:Y:S01]  /*16d0*/  USHF.L.U64.HI UR13, UR14, 0x5, UR15 ;  /* 0x000000050e0d7899 */ /* 0x000fe2000801020f */
[----:B------:R-:W-:Y:S01]  /*16e0*/  SHF.R.S32.HI R15, RZ, 0x1, R10 ;  /* 0x00000001ff0f7819 */ /* 0x000fe2000001140a */
[----:B------:R-:W2:Y:S01]  /*16f0*/  LDC R20, c[0x0][0x288] ;  /* 0x0000a200ff147b82 */ /* 0x000ea20000000800 */
[----:B------:R-:W-:Y:S01]  /*1700*/  LEA.HI R16, R16, R11, RZ, 0x3 ;  /* 0x0000000b10107211 */ /* 0x000fe200078f18ff */
[----:B------:R-:W-:Y:S01]  /*1710*/  UMOV UR15, 0x400 ;  /* 0x00000400000f7882 */ /* 0x000fe20000000000 */
[----:B------:R-:W-:Y:S01]  /*1720*/  SHF.R.S32.HI R17, RZ, 0x5, R18 ;  /* 0x00000005ff117819 */ /* 0x000fe20000011412 */
[----:B------:R-:W-:Y:S01]  /*1730*/  UIADD3 UR9, UR16, -0x1, URZ ;  /* 0xffffffff10097890 */ /* 0x000fe2000fffe03f */
[----:B------:R-:W-:Y:S01]  /*1740*/  LOP3.LUT R16, R16, 0xfffffff8, RZ, 0xc0, !PT ;  /* 0xfffffff810107812 */ /* 0x000fe200078ec0ff */
[----:B------:R-:W-:Y:S01]  /*1750*/  IMAD.MOV.U32 R22, RZ, RZ, 0x1 ;  /* 0x00000001ff167424 */ /* 0x000fe200078e00ff */
[----:B------:R-:W-:Y:S01]  /*1760*/  LEA.HI R10, R10, R15, RZ, 0x1 ;  /* 0x0000000f0a0a7211 */ /* 0x000fe200078f08ff */
[----:B------:R-:W3:Y:S01]  /*1770*/  LDC R18, c[0x0][0x700] ;  /* 0x0001c000ff127b82 */ /* 0x000ee20000000800 */
[----:B0-----:R-:W-:Y:S01]  /*1780*/  ULEA UR15, UR8, UR15, 0x18 ;  /* 0x0000000f080f7291 */ /* 0x001fe2000f8ec03f */
[----:B------:R-:W-:Y:S01]  /*1790*/  IMAD.IADD R16, R11, 0x1, -R16 ;  /* 0x000000010b107824 */ /* 0x000fe200078e0a10 */
[----:B------:R-:W-:Y:S01]  /*17a0*/  LOP3.LUT R10, R10, 0x7fffffe, RZ, 0xc0, !PT ;  /* 0x07fffffe0a0a7812 */ /* 0x000fe200078ec0ff */
[----:B------:R-:W-:Y:S01]  /*17b0*/  IMAD R11, R17, 0x2, R14 ;  /* 0x00000002110b7824 */ /* 0x000fe200078e020e */
[----:B------:R-:W-:Y:S01]  /*17c0*/  USHF.L.U32 UR8, UR9, 0x3, URZ ;  /* 0x0000000309087899 */ /* 0x000fe2000800063f */
[----:B------:R-:W-:Y:S01]  /*17d0*/  SHF.L.U64.HI R12, R8, 0x1, R12 ;  /* 0x00000001080c7819 */ /* 0x000fe2000001020c */
[----:B------:R-:W-:Y:S01]  /*17e0*/  UISETP.NE.AND UP0, UPT, UR9, URZ, UPT ;  /* 0x0000003f0900728c */ /* 0x000fe2000bf05270 */
[----:B------:R-:W-:Y:S01]  /*17f0*/  IMAD.IADD R15, R15, 0x1, -R10 ;  /* 0x000000010f0f7824 */ /* 0x000fe200078e0a0a */
[----:B------:R-:W-:Y:S01]  /*1800*/  UIADD3 UR9, UR15, 0x300, URZ ;  /* 0x000003000f097890 */ /* 0x000fe2000fffe03f */
[--C-:B------:R-:W-:Y:S01]  /*1810*/  IMAD R14, R11, 0x8, R16.reuse ;  /* 0x000000080b0e7824 */ /* 0x100fe200078e0210 */
[----:B------:R-:W-:Y:S01]  /*1820*/  UIADD3 UR10, UR15, 0x11300, URZ ;  /* 0x000113000f0a7890 */ /* 0x000fe2000fffe03f */
[C-C-:B------:R-:W-:Y:S01]  /*1830*/  IMAD R10, R17.reuse, 0x10, R16.reuse ;  /* 0x00000010110a7824 */ /* 0x140fe200078e0210 */
[----:B------:R-:W-:Y:S01]  /*1840*/  USEL UR11, URZ, 0x1, UP0 ;  /* 0x000000013f0b7887 */ /* 0x000fe20008000000 */
[----:B------:R-:W-:Y:S01]  /*1850*/  IMAD R11, R17, -0x10, -R16 ;  /* 0xfffffff0110b7824 */ /* 0x000fe200078e0a10 */
[----:B------:R-:W-:Y:S01]  /*1860*/  USHF.L.U32 UR12, UR12, 0x5, URZ ;  /* 0x000000050c0c7899 */ /* 0x000fe2000800063f */
[----:B------:R-:W-:Y:S01]  /*1870*/  IMAD.MOV.U32 R16, RZ, RZ, -0x1 ;  /* 0xffffffffff107424 */ /* 0x000fe200078e00ff */
[----:B------:R-:W-:Y:S01]  /*1880*/  USHF.L.U32 UR14, UR14, 0x5, URZ ;  /* 0x000000050e0e7899 */ /* 0x000fe2000800063f */
[----:B------:R-:W-:Y:S01]  /*1890*/  IMAD R14, R14, 0x2, R15 ;  /* 0x000000020e0e7824 */ /* 0x000fe200078e020f */
[----:B------:R-:W-:Y:S01]  /*18a0*/  USHF.R.U32.HI UR9, URZ, 0x4, UR9 ;  /* 0x000000043f097899 */ /* 0x000fe20008011609 */
[----:B------:R-:W-:Y:S01]  /*18b0*/  VIMNMX R17, RZ, UR6, PT ;  /* 0x00000006ff117c48 */ /* 0x000fe2000bfe0100 */
[----:B------:R-:W-:Y:S01]  /*18c0*/  USHF.R.U32.HI UR10, URZ, 0x4, UR10 ;  /* 0x000000043f0a7899 */ /* 0x000fe2000801160a */
[-C--:B-1----:R-:W-:Y:S01]  /*18d0*/  SHF.L.U32 R15, R16, R19.reuse, RZ ;  /* 0x00000013100f7219 */ /* 0x082fe200000006ff */
[----:B------:R-:W-:Y:S01]  /*18e0*/  ULDC UR20, c[0x0][0x284] ;  /* 0x0000a10000147ab9 */ /* 0x000fe20000000800 */
[----:B------:R-:W-:Y:S01]  /*18f0*/  SHF.L.U32 R16, R22, R19, RZ ;  /* 0x0000001316107219 */ /* 0x000fe200000006ff */
[----:B------:R-:W-:Y:S01]  /*1900*/  IMAD.SHL.U32 R22, R14, 0x20, RZ ;  /* 0x000000200e167824 */ /* 0x000fe200078e00ff */
[----:B------:R-:W-:Y:S01]  /*1910*/  LOP3.LUT R19, RZ, R15, RZ, 0x33, !PT ;  /* 0x0000000fff137212 */ /* 0x000fe200078e33ff */
[C---:B--2---:R-:W-:Y:S01]  /*1920*/  IMAD R20, R21.reuse, -0x2, R20 ;  /* 0xfffffffe15147824 */ /* 0x044fe200078e0214 */
[----:B------:R-:W-:Y:S01]  /*1930*/  UIADD3 UR25, UR15, 0x230, URZ ;  /* 0x000002300f197890 */ /* 0x000fe2000fffe03f */
[----:B------:R-:W-:Y:S01]  /*1940*/  IMAD.WIDE R14, R21, 0x2, RZ ;  /* 0x00000002150e7825 */ /* 0x000fe200078e02ff */
[----:B------:R-:W-:Y:S01]  /*1950*/  ULOP3.LUT UR8, UR8, 0x8, URZ, 0xc0, !UPT ;  /* 0x0000000808087892 */ /* 0x000fe2000f8ec03f */
[----:B------:R-:W-:Y:S01]  /*1960*/  LOP3.LUT R23, R6, 0x1, RZ, 0xfc, !PT ;  /* 0x0000000106177812 */ /* 0x000fe200078efcff */
[----:B------:R-:W-:Y:S01]  /*1970*/  UIADD3 UR27, UP1, UR12, 0x20, URZ ;  /* 0x000000200c1b7890 */ /* 0x000fe2000ff3e03f */
[----:B------:R-:W-:Y:S01]  /*1980*/  VIADD R21, R11, UR20 ;  /* 0x000000140b157c36 */ /* 0x000fe20008000000 */
[----:B------:R-:W-:Y:S01]  /*1990*/  UIADD3 UR26, UP2, UR14, 0x20, URZ ;  /* 0x000000200e1a7890 */ /* 0x000fe2000ff5e03f */
[----:B------:R-:W-:Y:S01]  /*19a0*/  IADD3 R17, -R17, UR6, RZ ;  /* 0x0000000611117c10 */ /* 0x000fe2000fffe1ff */
[----:B------:R-:W-:Y:S01]  /*19b0*/  ULOP3.LUT UR9, UR9, 0x3fff, URZ, 0xc0, !UPT ;  /* 0x00003fff09097892 */ /* 0x000fe2000f8ec03f */
[----:B---3--:R-:W-:Y:S01]  /*19c0*/  VIADD R18, R18, 0xffffffff ;  /* 0xffffffff12127836 */ /* 0x008fe20000000000 */
[----:B------:R-:W-:Y:S01]  /*19d0*/  ULOP3.LUT UR10, UR10, 0x3fff, URZ, 0xc0, !UPT ;  /* 0x00003fff0a0a7892 */ /* 0x000fe2000f8ec03f */
[----:B------:R-:W-:Y:S01]  /*19e0*/  IMAD.U32 R68, RZ, RZ, UR11 ;  /* 0x0000000bff447e24 */ /* 0x000fe2000f8e00ff */
[----:B------:R-:W-:Y:S01]  /*19f0*/  SHF.R.S32.HI R11, RZ, 0x1f, R10 ;  /* 0x0000001fff0b7819 */ /* 0x000fe2000001140a */
[----:B------:R-:W-:Y:S01]  /*1a00*/  USHF.L.U32 UR24, UR6, 0x1, URZ ;  /* 0x0000000106187899 */ /* 0x000fe2000800063f */
[----:B------:R-:W-:Y:S01]  /*1a10*/  SHF.R.S32.HI R22, RZ, 0x3, R22 ;  /* 0x00000003ff167819 */ /* 0x000fe20000011416 */
[----:B------:R-:W-:-:S02]  /*1a20*/  ULEA UR16, UR16, UR25, 0x3 ;  /* 0x0000001910107291 */ /* 0x000fc4000f8e183f */
[----:B------:R-:W-:Y:S02]  /*1a30*/  ULOP3.LUT UR28, UR8, 0x8, URZ, 0x3c, !UPT ;  /* 0x00000008081c7892 */ /* 0x000fe4000f8e3c3f */
[----:B------:R-:W-:Y:S02]  /*1a40*/  ULOP3.LUT UR17, UR8, 0x18, URZ, 0x3c, !UPT ;  /* 0x0000001808117892 */ /* 0x000fe4000f8e3c3f */
[----:B------:R-:W-:Y:S02]  /*1a50*/  UIADD3.X UR29, URZ, UR7, URZ, UP1, !UPT ;  /* 0x000000073f1d7290 */ /* 0x000fe40008ffe43f */
[----:B------:R-:W-:Y:S02]  /*1a60*/  UIADD3.X UR30, URZ, UR13, URZ, UP2, !UPT ;  /* 0x0000000d3f1e7290 */ /* 0x000fe400097fe43f */
[----:B------:R-:W-:Y:S02]  /*1a70*/  ULOP3.LUT UR18, UR9, 0x10000, URZ, 0xfc, !UPT ;  /* 0x0001000009127892 */ /* 0x000fe4000f8efc3f */
[----:B------:R-:W-:-:S12]  /*1a80*/  ULOP3.LUT UR19, UR10, 0x10000, URZ, 0xfc, !UPT ;  /* 0x000100000a137892 */ /* 0x000fd8000f8efc3f */
.L_x_94:
[----:B------:R-:W-:Y:S01]  /*1a90*/  SHF.L.U32 R25, R68, 0x1f, RZ ;  /* 0x0000001f44197819 */ /* 0x000fe200000006ff */
[----:B------:R-:W-:Y:S01]  /*1aa0*/  IMAD.MOV.U32 R24, RZ, RZ, RZ ;  /* 0x000000ffff187224 */ /* 0x000fe200078e00ff */
[----:B------:R-:W-:Y:S02]  /*1ab0*/  ISETP.GE.AND P1, PT, R17, 0x1, PT ;  /* 0x000000011100780c */ /* 0x000fe40003f26270 */
[----:B------:R-:W0:Y:S02]  /*1ac0*/  SYNCS.PHASECHK.TRANS64.TRYWAIT P0, [UR16+-0x8], R25 ;  /* 0xfffff819ff0075a7 */ /* 0x000e240008000150 */
[----:B01-3-5:R-:W-:Y:S09]  /*1ad0*/  @!P0 BRA `(.L_x_16) ;  /* 0x0000005000e88947 */ /* 0x02bff20003800000 */
.L_x_146:
[----:B0-----:R-:W-:Y:S01]  /*1ae0*/  IMAD.MOV.U32 R25, RZ, RZ, RZ ;  /* 0x000000ffff197224 */ /* 0x001fe200078e00ff */
[----:B------:R-:W-:Y:S02]  /*1af0*/  CS2R R26, SRZ ;  /* 0x00000000001a7805 */ /* 0x000fe4000001ff00 */
[----:B------:R-:W-:Y:S02]  /*1b00*/  CS2R R28, SRZ ;  /* 0x00000000001c7805 */ /* 0x000fe4000001ff00 */
[----:B------:R-:W-:Y:S02]  /*1b10*/  CS2R R30, SRZ ;  /* 0x00000000001e7805 */ /* 0x000fe4000001ff00 */
[----:B------:R-:W-:Y:S02]  /*1b20*/  CS2R R32, SRZ ;  /* 0x0000000000207805 */ /* 0x000fe4000001ff00 */
[----:B------:R-:W-:Y:S02]  /*1b30*/  CS2R R34, SRZ ;  /* 0x0000000000227805 */ /* 0x000fe4000001ff00 */
[----:B------:R-:W-:-:S02]  /*1b40*/  CS2R R36, SRZ ;  /* 0x0000000000247805 */ /* 0x000fc4000001ff00 */
        /* <DEDUP_REMOVED lines=8> */
[----:B------:R-:W-:Y:S01]  /*1bd0*/  CS2R R54, SRZ ;  /* 0x0000000000367805 */ /* 0x000fe2000001ff00 */
[----:B------:R-:W-:Y:S06]  /*1be0*/  @!P1 BRA `(.L_x_17) ;  /* 0x0000000000bc9947 */ /* 0x000fec0003800000 */
[----:B------:R-:W-:Y:S01]  /*1bf0*/  IMAD.MOV.U32 R56, RZ, RZ, R17 ;  /* 0x000000ffff387224 */ /* 0x000fe200078e0011 */
[----:B------:R-:W-:Y:S01]  /*1c00*/  UPLOP3.LUT UP0, UPT, UPT, UPT, UPT, 0x40, 0x0 ;  /* 0x000000000000789c */ /* 0x000fe20003f0e870 */
[----:B------:R-:W-:Y:S01]  /*1c10*/  IMAD.U32 R60, RZ, RZ, UR4 ;  /* 0x00000004ff3c7e24 */ /* 0x000fe2000f8e00ff */
[----:B------:R-:W-:Y:S01]  /*1c20*/  UMOV UR20, UR5 ;  /* 0x0000000500147c82 */ /* 0x000fe20008000000 */
[----:B------:R-:W-:-:S08]  /*1c30*/  UMOV UR21, UR5 ;  /* 0x0000000500157c82 */ /* 0x000fd00008000000 */
.L_x_24:
[----:B------:R-:W-:-:S13]  /*1c40*/  ISETP.NE.AND P1, PT, R23, 0x3, PT ;  /* 0x000000031700780c */ /* 0x000fda0003f25270 */
[----:B01----:R-:W-:Y:S05]  /*1c50*/  @!P1 BRA `(.L_x_18) ;  /* 0x0000000000049947 */ /* 0x003fea0003800000 */
[----:B------:R-:W-:Y:S01]  /*1c60*/  BPT.TRAP 0x1 ;  /* 0x000000040000795c */ /* 0x000fe20000300000 */
.L_x_18:
[----:B------:R-:W-:Y:S01]  /*1c70*/  ULEA UR8, UR20, UR15, 0x3 ;  /* 0x0000000f14087291 */ /* 0x000fe2000f8e183f */
[----:B------:R-:W-:-:S08]  /*1c80*/  SHF.L.U32 R58, R60, 0x1f, RZ ;  /* 0x0000001f3c3a7819 */ /* 0x000fd000000006ff */
[----:B------:R0:W1:Y:S01]  /*1c90*/  SYNCS.PHASECHK.TRANS64.TRYWAIT P0, [UR8], R58 ;  /* 0x0000003aff0075a7 */ /* 0x0000620008000148 */
[----:B------:R-:W-:Y:S05]  /*1ca0*/  @!P1 BRA `(.L_x_19) ;  /* 0x0000000000049947 */ /* 0x000fea0003800000 */
[----:B------:R-:W-:Y:S01]  /*1cb0*/  BPT.TRAP 0x1 ;  /* 0x000000040000795c */ /* 0x000fe20000300000 */
.L_x_19:
[----:B------:R-:W-:-:S04]  /*1cc0*/  IMAD.U32 R57, RZ, RZ, UR20 ;  /* 0x00000014ff397e24 */ /* 0x000fc8000f8e00ff */
[----:B------:R-:W-:Y:S01]  /*1cd0*/  IMAD R57, R57, 0x200, R22 ;  /* 0x0000020039397824 */ /* 0x000fe200078e0216 */
[----:B-1----:R-:W-:Y:S06]  /*1ce0*/  @P0 BRA `(.L_x_20) ;  /* 0x0000000000080947 */ /* 0x002fec0003800000 */
[----:B------:R-:W1:Y:S02]  /*1cf0*/  SYNCS.PHASECHK.TRANS64.TRYWAIT P0, [UR8], R58 ;  /* 0x0000003aff0075a7 */ /* 0x000e640008000148 */
[----:B-1----:R-:W-:Y:S05]  /*1d00*/  @!P0 BRA `(.L_x_21) ;  /* 0x0000005000748947 */ /* 0x002fea0003800000 */
.L_x_20:
[----:B------:R-:W2:Y:S01]  /*1d10*/  LDS R57, [R57+UR15+0x33300] ;  /* 0x0333000f39397984 */ /* 0x000ea20008000800 */
[----:B------:R-:W-:Y:S02]  /*1d20*/  ULEA UR8, UR20, UR18, 0x7 ;  /* 0x0000001214087291 */ /* 0x000fe4000f8e383f */
[----:B------:R-:W-:Y:S01]  /*1d30*/  ULEA UR10, UR20, UR19, 0x8 ;  /* 0x00000013140a7291 */ /* 0x000fe2000f8e403f */
[----:B------:R-:W-:Y:S01]  /*1d40*/  UMOV UR9, 0xc0000010 ;  /* 0xc000001000097882 */ /* 0x000fe20000000000 */
[----:B------:R-:W-:Y:S01]  /*1d50*/  UMOV UR11, 0x80000020 ;  /* 0x80000020000b7882 */ /* 0x000fe20000000000 */
[----:B--2---:R-:W-:-:S06]  /*1d60*/  WARPGROUP.ARRIVE ;  /* 0x00000000000079c5 */ /* 0x004fcc0000000000 */
[----:B------:R-:W-:Y:S03]  /*1d70*/  IGMMA.SP.64x64x64.S8.S8 R24, gdesc[UR8], R24, UP0, R57, gsb0 ;  /* 0x02003900081879f1 */ /* 0x000fe6000b841218 */
[----:B------:R-:W-:Y:S02]  /*1d80*/  WARPGROUP.DEPBAR.LE gsb0, 0x0 ;  /* 0x00008000000079c5 */ /* 0x000fe40000010000 */
[----:B------:R-:W-:Y:S05]  /*1d90*/  @!P1 BRA `(.L_x_22) ;  /* 0x0000000000049947 */ /* 0x000fea0003800000 */
[----:B------:R-:W-:Y:S01]  /*1da0*/  BPT.TRAP 0x1 ;  /* 0x000000040000795c */ /* 0x000fe20000300000 */
.L_x_22:
[----:B------:R-:W-:Y:S01]  /*1db0*/  ULEA UR8, UR21, UR15, 0x3 ;  /* 0x0000000f15087291 */ /* 0x000fe2000f8e183f */
[----:B------:R-:W-:-:S03]  /*1dc0*/  ISETP.GT.U32.AND P0, PT, R6, 0x1, PT ;  /* 0x000000010600780c */ /* 0x000fc60003f04070 */
[----:B------:R-:W-:-:S04]  /*1dd0*/  UIADD3 UR8, UR8, 0x110, URZ ;  /* 0x0000011008087890 */ /* 0x000fc8000fffe03f */
[----:B------:R-:W-:-:S09]  /*1de0*/  UPRMT UR8, URZ, 0x654, UR8 ;  /* 0x000006543f087896 */ /* 0x000fd20008000008 */
[----:B------:R-:W-:Y:S01]  /*1df0*/  SYNCS.ARRIVE.TRANS64.RED.A1T0 RZ, [UR8], RZ ;  /* 0x000000ffffff79a7 */ /* 0x000fe20008100408 */
[----:B------:R-:W-:Y:S05]  /*1e00*/  @P0 BRA `(.L_x_23) ;  /* 0x0000000000040947 */ /* 0x000fea0003800000 */
[----:B------:R-:W-:Y:S01]  /*1e10*/  BPT.TRAP 0x1 ;  /* 0x000000040000795c */ /* 0x000fe20000300000 */
.L_x_23:
[----:B------:R-:W-:Y:S01]  /*1e20*/  UIADD3 UR20, UR20, 0x1, URZ ;  /* 0x0000000114147890 */ /* 0x000fe2000fffe03f */
[C---:B------:R-:W-:Y:S01]  /*1e30*/  ISETP.GT.AND P0, PT, R56.reuse, 0x1, PT ;  /* 0x000000013800780c */ /* 0x040fe20003f04270 */
[----:B------:R-:W-:Y:S01]  /*1e40*/  UIADD3 UR21, UR21, 0x1, URZ ;  /* 0x0000000115157890 */ /* 0x000fe2000fffe03f */
[----:B------:R-:W-:Y:S01]  /*1e50*/  VIADD R56, R56, 0xffffffff ;  /* 0xffffffff38387836 */ /* 0x000fe20000000000 */
[----:B------:R-:W-:Y:S02]  /*1e60*/  UISETP.NE.AND UP0, UPT, UR20, 0x22, UPT ;  /* 0x000000221400788c */ /* 0x000fe4000bf05270 */
[----:B------:R-:W-:Y:S02]  /*1e70*/  UISETP.NE.AND UP1, UPT, UR21, 0x22, UPT ;  /* 0x000000221500788c */ /* 0x000fe4000bf25270 */
[----:B------:R-:W-:Y:S02]  /*1e80*/  USEL UR8, URZ, 0x1, UP0 ;  /* 0x000000013f087887 */ /* 0x000fe40008000000 */
[----:B------:R-:W-:-:S02]  /*1e90*/  USEL UR20, UR20, URZ, UP0 ;  /* 0x0000003f14147287 */ /* 0x000fc40008000000 */
[----:B------:R-:W-:Y:S02]  /*1ea0*/  USEL UR21, UR21, URZ, UP1 ;  /* 0x0000003f15157287 */ /* 0x000fe40008800000 */
[----:B------:R-:W-:Y:S01]  /*1eb0*/  UPLOP3.LUT UP0, UPT, UPT, UPT, UPT, 0x80, 0x0 ;  /* 0x000000000000789c */ /* 0x000fe20003f0f070 */
[----:B------:R-:W-:Y:S01]  /*1ec0*/  LOP3.LUT R60, R60, UR8, RZ, 0x3c, !PT ;  /* 0x000000083c3c7c12 */ /* 0x000fe2000f8e3cff */
[----:B------:R-:W-:Y:S09]  /*1ed0*/  @P0 BRA `(.L_x_24) ;  /* 0xfffffffc00580947 */ /* 0x000ff2000383ffff */
.L_x_17:
[----:B------:R-:W-:Y:S01]  /*1ee0*/  IMAD.U32 R57, RZ, RZ, UR28 ;  /* 0x0000001cff397e24 */ /* 0x000fe2000f8e00ff */
[----:B------:R-:W-:Y:S01]  /*1ef0*/  SHF.L.U32 R56, R68, 0x1f, RZ ;  /* 0x0000001f44387819 */ /* 0x000fe200000006ff */
[----:B------:R-:W-:Y:S01]  /*1f00*/  UIADD3 UR5, UR5, UR24, URZ ;  /* 0x0000001805057290 */ /* 0x000fe2000fffe03f */
[----:B------:R-:W-:Y:S01]  /*1f10*/  SHF.R.S32.HI R60, RZ, 0x1f, R5 ;  /* 0x0000001fff3c7819 */ /* 0x000fe20000011405 */
[----:B------:R2:W-:Y:S01]  /*1f20*/  SYNCS.ARRIVE.TRANS64.A1T0 RZ, [R57+UR25], RZ ;  /* 0x000000ff39ff79a7 */ /* 0x0005e20008100019 */
[----:B------:R-:W-:Y:S02]  /*1f30*/  WARPGROUP.DEPBAR.LE gsb0, 0x0 ;  /* 0x00008000000079c5 */ /* 0x000fe40000010000 */
[----:B------:R-:W-:Y:S02]  /*1f40*/  UISETP.GE.U32.AND UP1, UPT, UR24, 0x22, UPT ;  /* 0x000000221800788c */ /* 0x000fe4000bf26070 */
[----:B------:R-:W-:Y:S01]  /*1f50*/  UISETP.GT.U32.AND UP0, UPT, UR5, 0x21, UPT ;  /* 0x000000210500788c */ /* 0x000fe2000bf04070 */
[----:B------:R-:W3:Y:S03]  /*1f60*/  SYNCS.PHASECHK.TRANS64.TRYWAIT P0, [UR16+0x8], R56 ;  /* 0x00000838ff0075a7 */ /* 0x000ee60008000150 */
[----:B------:R-:W-:-:S04]  /*1f70*/  UISETP.LT.U32.AND UP0, UPT, UR24, 0x22, UP0 ;  /* 0x000000221800788c */ /* 0x000fc80008701070 */
[----:B------:R-:W-:Y:S02]  /*1f80*/  USEL UR10, URZ, 0x1, !UP0 ;  /* 0x000000013f0a7887 */ /* 0x000fe4000c000000 */
[----:B------:R-:W-:Y:S02]  /*1f90*/  @UP1 UIMAD.WIDE.U32 UR8, UR5, -0xf0f0f0f, URZ ;  /* 0xf0f0f0f1050818a5 */ /* 0x000fe4000f8e003f */
[----:B------:R-:W-:Y:S02]  /*1fa0*/  ULOP3.LUT UR4, UR4, UR10, URZ, 0x3c, !UPT ;  /* 0x0000000a04047292 */ /* 0x000fe4000f8e3c3f */
[----:B------:R-:W-:-:S04]  /*1fb0*/  @UP1 USHF.R.U32.HI UR8, URZ, 0x5, UR9 ;  /* 0x000000053f081899 */ /* 0x000fc80008011609 */
[----:B------:R-:W-:Y:S01]  /*1fc0*/  @UP1 ULOP3.LUT UR4, UR4, 0x1, UR8, 0x78, !UPT ;  /* 0x0000000104041892 */ /* 0x000fe2000f8e7808 */
[----:B--23--:R-:W-:Y:S11]  /*1fd0*/  @!P0 BRA `(.L_x_25) ;  /* 0x0000004c00d88947 */ /* 0x00cff60003800000 */
.L_x_147:
[----:B------:R-:W-:Y:S01]  /*1fe0*/  ULDC.64 UR8, c[0x0][0x6d0] ;  /* 0x0001b40000087ab9 */ /* 0x000fe20000000a00 */
[----:B------:R-:W-:Y:S02]  /*1ff0*/  IMAD.SHL.U32 R66, R0, 0x40, RZ ;  /* 0x0000004000427824 */ /* 0x000fe400078e00ff */
[----:B01----:R-:W-:Y:S02]  /*2000*/  IMAD R58, R60, UR8, RZ ;  /* 0x000000083c3a7c24 */ /* 0x003fe4000f8e02ff */
[C---:B--2---:R-:W-:Y:S01]  /*2010*/  IMAD.WIDE.U32 R56, R5.reuse, UR8, R10 ;  /* 0x0000000805387c25 */ /* 0x044fe2000f8e000a */
[----:B------:R-:W-:Y:S01]  /*2020*/  ULDC UR8, c[0x0][0x284] ;  /* 0x0000a10000087ab9 */ /* 0x000fe20000000800 */
[----:B------:R-:W-:Y:S02]  /*2030*/  SHF.R.S32.HI R67, RZ, 0x1f, R66 ;  /* 0x0000001fff437819 */ /* 0x000fe40000011442 */
[----:B------:R-:W-:Y:S01]  /*2040*/  IMAD.SHL.U32 R59, R4, 0x40, RZ ;  /* 0x00000040043b7824 */ /* 0x000fe200078e00ff */
[C---:B------:R-:W-:Y:S01]  /*2050*/  ISETP.GE.AND P0, PT, R66.reuse, UR8, PT ;  /* 0x0000000842007c0c */ /* 0x040fe2000bf06270 */
[----:B------:R-:W-:Y:S01]  /*2060*/  ULDC UR8, c[0x0][0x288] ;  /* 0x0000a20000087ab9 */ /* 0x000fe20000000800 */
[----:B------:R-:W-:Y:S01]  /*2070*/  IMAD R61, R5, UR9, R58 ;  /* 0x00000009053d7c24 */ /* 0x000fe2000f8e023a */
[----:B------:R-:W-:-:S02]  /*2080*/  IADD3 R56, P1, R66, R56, RZ ;  /* 0x0000003842387210 */ /* 0x000fc40007f3e0ff */
[----:B------:R-:W-:Y:S02]  /*2090*/  ISETP.GE.OR P0, PT, R59, UR8, P0 ;  /* 0x000000083b007c0c */ /* 0x000fe40008706670 */
[----:B------:R-:W-:-:S11]  /*20a0*/  IADD3.X R57, R67, R57, R61, P1, !PT ;  /* 0x0000003943397210 */ /* 0x000fd60000ffe43d */
[----:B------:R-:W-:Y:S05]  /*20b0*/  @P0 BRA `(.L_x_26) ;  /* 0x0000002400880947 */ /* 0x000fea0003800000 */
[----:B------:R-:W0:Y:S01]  /*20c0*/  LDC.64 R80, c[0x0][0x6c8] ;  /* 0x0001b200ff507b82 */ /* 0x000e220000000a00 */
[----:B-----5:R-:W-:Y:S01]  /*20d0*/  ISETP.NE.AND P1, PT, R13, RZ, PT ;  /* 0x000000ff0d00720c */ /* 0x020fe20003f25270 */
[----:B------:R-:W-:Y:S01]  /*20e0*/  IMAD.WIDE R72, R4, 0x40, R14 ;  /* 0x0000004004487825 */ /* 0x000fe200078e020e */
[----:B------:R-:W-:Y:S03]  /*20f0*/  BSSY B0, `(.L_x_26) ;  /* 0x000025e000007945 */ /* 0x000fe60003800000 */
[----:B------:R-:W-:Y:S02]  /*2100*/  IMAD.IADD R0, R20, 0x1, -R59 ;  /* 0x0000000114007824 */ /* 0x000fe400078e0a3b */
[----:B------:R-:W-:-:S03]  /*2110*/  IMAD.IADD R69, R21, 0x1, -R66 ;  /* 0x0000000115457824 */ /* 0x000fc600078e0a42 */
[----:B------:R-:W-:-:S04]  /*2120*/  ISETP.GT.AND P0, PT, R0, RZ, PT ;  /* 0x000000ff0000720c */ /* 0x000fc80003f04270 */
[----:B------:R-:W-:Y:S01]  /*2130*/  ISETP.GT.AND P2, PT, R69, RZ, P0 ;  /* 0x000000ff4500720c */ /* 0x000fe20000744270 */
[-C--:B0-----:R-:W-:Y:S02]  /*2140*/  IMAD R4, R73, R80.reuse, RZ ;  /* 0x0000005049047224 */ /* 0x081fe400078e02ff */
[----:B------:R-:W-:-:S04]  /*2150*/  IMAD.WIDE.U32 R62, R72, R80, R56 ;  /* 0x00000050483e7225 */ /* 0x000fc800078e0038 */
[----:B------:R-:W-:-:S04]  /*2160*/  IMAD R57, R72, R81, R4 ;  /* 0x0000005148397224 */ /* 0x000fc800078e0204 */
[----:B------:R-:W-:Y:S01]  /*2170*/  IMAD.IADD R79, R63, 0x1, R57 ;  /* 0x000000013f4f7824 */ /* 0x000fe200078e0239 */
[----:B------:R-:W-:Y:S06]  /*2180*/  @!P1 BRA `(.L_x_27) ;  /* 0x0000001800a49947 */ /* 0x000fec0003800000 */
[----:B------:R-:W-:Y:S01]  /*2190*/  ULDC.64 UR8, c[0x0][0x6b8] ;  /* 0x0001ae0000087ab9 */ /* 0x000fe20000000a00 */
[----:B------:R-:W-:Y:S01]  /*21a0*/  ULDC.64 UR32, c[0x0][0x6b0] ;  /* 0x0001ac0000207ab9 */ /* 0x000fe20000000a00 */
[----:B------:R-:W-:Y:S01]  /*21b0*/  IMAD.WIDE.U32 R56, R5, UR8, R10 ;  /* 0x0000000805387c25 */ /* 0x000fe2000f8e000a */
[----:B------:R-:W-:Y:S01]  /*21c0*/  ULDC.64 UR10, c[0x0][0x6a8] ;  /* 0x0001aa00000a7ab9 */ /* 0x000fe20000000a00 */
[----:B------:R-:W0:Y:S01]  /*21d0*/  LDC.64 R70, c[0x0][0x6b0] ;  /* 0x0001ac00ff467b82 */ /* 0x000e220000000a00 */
[----:B------:R-:W-:Y:S01]  /*21e0*/  ULDC.64 UR20, c[0x0][0x6c0] ;  /* 0x0001b00000147ab9 */ /* 0x000fe20000000a00 */
[----:B------:R-:W-:Y:S01]  /*21f0*/  IMAD R4, R60, UR8, RZ ;  /* 0x000000083c047c24 */ /* 0x000fe2000f8e02ff */
[----:B------:R-:W-:Y:S01]  /*2200*/  IADD3 R58, P1, R66, R56, RZ ;  /* 0x00000038423a7210 */ /* 0x000fe20007f3e0ff */
[----:B------:R-:W-:Y:S02]  /*2210*/  IMAD R61, R73, UR32, RZ ;  /* 0x00000020493d7c24 */ /* 0x000fe4000f8e02ff */
[----:B------:R-:W-:-:S02]  /*2220*/  IMAD R75, R5, UR9, R4 ;  /* 0x00000009054b7c24 */ /* 0x000fc4000f8e0204 */
[----:B------:R-:W-:-:S03]  /*2230*/  IMAD R77, R72, UR33, R61 ;  /* 0x00000021484d7c24 */ /* 0x000fc6000f8e023d */
[----:B------:R-:W-:-:S03]  /*2240*/  IADD3.X R59, R67, R57, R75, P1, !PT ;  /* 0x00000039433b7210 */ /* 0x000fc60000ffe44b */
[----:B------:R-:W-:-:S04]  /*2250*/  IMAD.WIDE.U32 R56, R72, UR32, R58 ;  /* 0x0000002048387c25 */ /* 0x000fc8000f8e003a */
[----:B------:R-:W-:Y:S01]  /*2260*/  IMAD.IADD R57, R57, 0x1, R77 ;  /* 0x0000000139397824 */ /* 0x000fe200078e024d */
[----:B------:R-:W-:-:S04]  /*2270*/  LEA R60, P1, R56, UR10, 0x2 ;  /* 0x0000000a383c7c11 */ /* 0x000fc8000f8210ff */
[----:B------:R-:W-:-:S05]  /*2280*/  LEA.HI.X R61, R56, UR11, R57, 0x2, P1 ;  /* 0x0000000b383d7c11 */ /* 0x000fca00088f1439 */
[----:B------:R-:W2:Y:S01]  /*2290*/  @P2 LDG.E.LTC128B R4, desc[UR22][R60.64] ;  /* 0x000000163c042981 */ /* 0x000ea2000c1e1920 */
[----:B------:R-:W-:Y:S01]  /*22a0*/  LEA R56, P1, R62, UR20, 0x2 ;  /* 0x000000143e387c11 */ /* 0x000fe2000f8210ff */
[----:B------:R-:W-:Y:S01]  /*22b0*/  IMAD.WIDE.U32 R64, R72, UR32, R66 ;  /* 0x0000002048407c25 */ /* 0x000fe2000f8e0042 */
[----:B------:R-:W-:Y:S02]  /*22c0*/  BSSY B1, `(.L_x_28) ;  /* 0x0000018000017945 */ /* 0x000fe40003800000 */
[----:B------:R-:W-:Y:S01]  /*22d0*/  LEA.HI.X R57, R62, UR21, R79, 0x2, P1 ;  /* 0x000000153e397c11 */ /* 0x000fe200088f144f */
[----:B0-----:R-:W-:Y:S01]  /*22e0*/  IMAD.WIDE.U32 R70, R72, UR32, R70 ;  /* 0x0000002048467c25 */ /* 0x001fe2000f8e0046 */
[----:B------:R-:W-:Y:S02]  /*22f0*/  LEA R62, P1, R80, R56, 0x2 ;  /* 0x00000038503e7211 */ /* 0x000fe400078210ff */
[----:B------:R-:W-:Y:S02]  /*2300*/  IADD3 R64, P3, R10, R64, RZ ;  /* 0x000000400a407210 */ /* 0x000fe40007f7e0ff */
[----:B------:R-:W-:-:S02]  /*2310*/  LEA.HI.X R63, R80, R57, R81, 0x2, P1 ;  /* 0x00000039503f7211 */ /* 0x000fc400008f1451 */
[----:B------:R-:W-:Y:S02]  /*2320*/  ISETP.GT.AND P1, PT, R0, 0x1, PT ;  /* 0x000000010000780c */ /* 0x000fe40003f24270 */
[----:B------:R-:W-:Y:S01]  /*2330*/  IADD3.X R65, R11, R77, R65, P3, !PT ;  /* 0x0000004d0b417210 */ /* 0x000fe20001ffe441 */
[----:B------:R-:W-:Y:S01]  /*2340*/  IMAD.IADD R77, R77, 0x1, R71 ;  /* 0x000000014d4d7824 */ /* 0x000fe200078e0247 */
[----:B------:R-:W-:Y:S01]  /*2350*/  IADD3 R66, P3, P5, R10, R70, R66 ;  /* 0x000000460a427210 */ /* 0x000fe20007d7e042 */
[----:B------:R-:W-:-:S03]  /*2360*/  IMAD.WIDE.U32 R64, R5, UR8, R64 ;  /* 0x0000000805407c25 */ /* 0x000fc6000f8e0040 */
[----:B------:R-:W-:Y:S01]  /*2370*/  IADD3.X R67, R11, R77, R67, P3, P5 ;  /* 0x0000004d0b437210 */ /* 0x000fe20001fea443 */
[----:B------:R-:W-:Y:S02]  /*2380*/  IMAD.IADD R71, R75, 0x1, R65 ;  /* 0x000000014b477824 */ /* 0x000fe400078e0241 */
[----:B--2---:R-:W-:-:S04]  /*2390*/  IMAD R73, R4, R13, RZ ;  /* 0x0000000d04497224 */ /* 0x004fc800078e02ff */
[----:B------:R-:W-:Y:S01]  /*23a0*/  IMAD R73, R24, R7, R73 ;  /* 0x0000000718497224 */ /* 0x000fe200078e0249 */
[----:B------:R-:W-:Y:S01]  /*23b0*/  IADD3 R24, P6, R58, R70, RZ ;  /* 0x000000463a187210 */ /* 0x000fe20007fde0ff */
[----:B------:R-:W-:-:S03]  /*23c0*/  IMAD.MOV.U32 R70, RZ, RZ, R4 ;  /* 0x000000ffff467224 */ /* 0x000fc600078e0004 */
[----:B------:R0:W-:Y:S01]  /*23d0*/  @P2 STG.E desc[UR22][R56.64], R73 ;  /* 0x0000004938002986 */ /* 0x0001e2000c101916 */
[----:B------:R-:W-:Y:S01]  /*23e0*/  ISETP.GT.AND P2, PT, R69, RZ, P1 ;  /* 0x000000ff4500720c */ /* 0x000fe20000f44270 */
[----:B------:R-:W-:Y:S01]  /*23f0*/  IMAD.X R59, R77, 0x1, R59, P6 ;  /* 0x000000014d3b7824 */ /* 0x000fe200030e063b */
[----:B------:R-:W-:-:S04]  /*2400*/  LEA R58, P6, R24, UR10, 0x2 ;  /* 0x0000000a183a7c11 */ /* 0x000fc8000f8c10ff */
[----:B------:R-:W-:-:S07]  /*2410*/  LEA.HI.X R59, R24, UR11, R59, 0x2, P6 ;  /* 0x0000000b183b7c11 */ /* 0x000fce000b0f143b */
[----:B0-----:R-:W-:Y:S05]  /*2420*/  @!P2 BRA `(.L_x_29) ;  /* 0x000000000004a947 */ /* 0x001fea0003800000 */
[----:B------:R0:W5:Y:S02]  /*2430*/  LDG.E.LTC128B R70, desc[UR22][R58.64] ;  /* 0x000000163a467981 */ /* 0x000164000c1e1920 */
.L_x_29:
[----:B------:R-:W-:Y:S05]  /*2440*/  BSYNC B1 ;  /* 0x0000000000017941 */ /* 0x000fea0003800000 */
.L_x_28:
[----:B-----5:R-:W-:Y:S01]  /*2450*/  IMAD R4, R70, R13, RZ ;  /* 0x0000000d46047224 */ /* 0x020fe200078e02ff */
[----:B------:R-:W-:Y:S01]  /*2460*/  ISETP.GT.AND P3, PT, R69, 0x8, P0 ;  /* 0x000000084500780c */ /* 0x000fe20000764270 */
[----:B------:R-:W-:Y:S01]  /*2470*/  BSSY B1, `(.L_x_30) ;  /* 0x0000009000017945 */ /* 0x000fe20003800000 */
[----:B------:R-:W-:Y:S01]  /*2480*/  LEA R24, P5, R64, UR10, 0x2 ;  /* 0x0000000a40187c11 */ /* 0x000fe2000f8a10ff */
[----:B------:R-:W-:Y:S01]  /*2490*/  IMAD R65, R25, R7, R4 ;  /* 0x0000000719417224 */ /* 0x000fe200078e0204 */
[----:B------:R-:W-:Y:S01]  /*24a0*/  ISETP.GT.AND P0, PT, R0, 0x8, PT ;  /* 0x000000080000780c */ /* 0x000fe20003f04270 */
[----:B------:R-:W-:Y:S01]  /*24b0*/  IMAD.WIDE.U32 R4, R5, UR8, R66 ;  /* 0x0000000805047c25 */ /* 0x000fe2000f8e0042 */
[----:B------:R-:W-:Y:S02]  /*24c0*/  LEA.HI.X R25, R64, UR11, R71, 0x2, P5 ;  /* 0x0000000b40197c11 */ /* 0x000fe4000a8f1447 */
[----:B------:R1:W-:Y:S05]  /*24d0*/  @P2 STG.E desc[UR22][R62.64], R65 ;  /* 0x000000413e002986 */ /* 0x0003ea000c101916 */
[----:B------:R-:W-:Y:S05]  /*24e0*/  @!P3 BRA `(.L_x_31) ;  /* 0x000000000004b947 */ /* 0x000fea0003800000 */
[----:B------:R2:W5:Y:S02]  /*24f0*/  LDG.E.LTC128B R70, desc[UR22][R24.64+0x20] ;  /* 0x0000201618467981 */ /* 0x000564000c1e1920 */
.L_x_31:
[----:B------:R-:W-:Y:S05]  /*2500*/  BSYNC B1 ;  /* 0x0000000000017941 */ /* 0x000fea0003800000 */
.L_x_30:
[----:B--2--5:R-:W-:Y:S01]  /*2510*/  IMAD R25, R70, R13, RZ ;  /* 0x0000000d46197224 */ /* 0x024fe200078e02ff */
[----:B------:R-:W-:Y:S01]  /*2520*/  ISETP.GT.AND P2, PT, R69, 0x8, P1 ;  /* 0x000000084500780c */ /* 0x000fe20000f44270 */
[----:B------:R-:W-:Y:S01]  /*2530*/  IMAD.IADD R5, R75, 0x1, R5 ;  /* 0x000000014b057824 */ /* 0x000fe200078e0205 */
[----:B------:R-:W-:Y:S01]  /*2540*/  LEA R24, P1, R4, UR10, 0x2 ;  /* 0x0000000a04187c11 */ /* 0x000fe2000f8210ff */
[----:B-1----:R-:W-:Y:S01]  /*2550*/  IMAD R65, R26, R7, R25 ;  /* 0x000000071a417224 */ /* 0x002fe200078e0219 */
[----:B------:R-:W-:Y:S02]  /*2560*/  BSSY B1, `(.L_x_32) ;  /* 0x0000007000017945 */ /* 0x000fe40003800000 */
[----:B------:R-:W-:Y:S01]  /*2570*/  LEA.HI.X R25, R4, UR11, R5, 0x2, P1 ;  /* 0x0000000b04197c11 */ /* 0x000fe200088f1405 */
[----:B------:R-:W-:Y:S02]  /*2580*/  @P3 IMAD.MOV.U32 R4, RZ, RZ, R56 ;  /* 0x000000ffff043224 */ /* 0x000fe400078e0038 */
[----:B------:R-:W-:-:S05]  /*2590*/  @P3 IMAD.MOV.U32 R5, RZ, RZ, R57 ;  /* 0x000000ffff053224 */ /* 0x000fca00078e0039 */
[----:B------:R1:W-:Y:S01]  /*25a0*/  @P3 STG.E desc[UR22][R4.64+0x20], R65 ;  /* 0x0000204104003986 */ /* 0x0003e2000c101916 */
[----:B------:R-:W-:Y:S05]  /*25b0*/  @!P2 BRA `(.L_x_33) ;  /* 0x000000000004a947 */ /* 0x000fea0003800000 */
[----:B------:R2:W5:Y:S02]  /*25c0*/  LDG.E.LTC128B R70, desc[UR22][R24.64+0x20] ;  /* 0x0000201618467981 */ /* 0x000564000c1e1920 */
.L_x_33:
[----:B------:R-:W-:Y:S05]  /*25d0*/  BSYNC B1 ;  /* 0x0000000000017941 */ /* 0x000fea0003800000 */
.L_x_32:
[----:B-1---5:R-:W-:Y:S01]  /*25e0*/  IMAD R4, R70, R13, RZ ;  /* 0x0000000d46047224 */ /* 0x022fe200078e02ff */
[----:B------:R-:W-:Y:S01]  /*25f0*/  ISETP.GT.AND P3, PT, R69, RZ, P0 ;  /* 0x000000ff4500720c */ /* 0x000fe20000764270 */
[----:B------:R-:W-:Y:S01]  /*2600*/  @P2 IMAD.MOV.U32 R26, RZ, RZ, R62 ;  /* 0x000000ffff1a2224 */ /* 0x000fe200078e003e */
[----:B------:R-:W-:Y:S01]  /*2610*/  BSSY B1, `(.L_x_34) ;  /* 0x000000a000017945 */ /* 0x000fe20003800000 */
[----:B--2---:R-:W-:Y:S01]  /*2620*/  IMAD R25, R27, R7, R4 ;  /* 0x000000071b197224 */ /* 0x004fe200078e0204 */
[----:B------:R-:W-:Y:S01]  /*2630*/  IADD3 R4, P6, R60, UR12, RZ ;  /* 0x0000000c3c047c10 */ /* 0x000fe2000ffde0ff */
[----:B------:R-:W-:Y:S01]  /*2640*/  @P2 IMAD.MOV.U32 R27, RZ, RZ, R63 ;  /* 0x000000ffff1b2224 */ /* 0x000fe200078e003f */
[----:B------:R-:W-:Y:S02]  /*2650*/  ISETP.GT.AND P1, PT, R0, 0x9, PT ;  /* 0x000000090000780c */ /* 0x000fe40003f24270 */
[----:B------:R-:W-:Y:S02]  /*2660*/  IADD3 R24, P5, R56, UR14, RZ ;  /* 0x0000000e38187c10 */ /* 0x000fe4000ffbe0ff */
[----:B------:R1:W-:Y:S01]  /*2670*/  @P2 STG.E desc[UR22][R26.64+0x20], R25 ;  /* 0x000020191a002986 */ /* 0x0003e2000c101916 */
[----:B------:R-:W-:-:S02]  /*2680*/  IADD3.X R5, R61, UR7, RZ, P6, !PT ;  /* 0x000000073d057c10 */ /* 0x000fc4000b7fe4ff */
[----:B------:R-:W-:Y:S08]  /*2690*/  @!P3 BRA `(.L_x_35) ;  /* 0x000000000004b947 */ /* 0x000ff00003800000 */
[----:B------:R2:W5:Y:S02]  /*26a0*/  LDG.E.LTC128B R70, desc[UR22][R4.64] ;  /* 0x0000001604467981 */ /* 0x000564000c1e1920 */
.L_x_35:
[----:B------:R-:W-:Y:S05]  /*26b0*/  BSYNC B1 ;  /* 0x0000000000017941 */ /* 0x000fea0003800000 */
.L_x_34:
[----:B-1---5:R-:W-:Y:S01]  /*26c0*/  IMAD R26, R70, R13, RZ ;  /* 0x0000000d461a7224 */ /* 0x022fe200078e02ff */
[----:B------:R-:W-:Y:S01]  /*26d0*/  IADD3.X R25, R57, UR13, RZ, P5, !PT ;  /* 0x0000000d39197c10 */ /* 0x000fe2000affe4ff */
[----:B------:R-:W-:Y:S01]  /*26e0*/  BSSY B1, `(.L_x_36) ;  /* 0x0000009000017945 */ /* 0x000fe20003800000 */
[----:B------:R-:W-:Y:S01]  /*26f0*/  ISETP.GT.AND P2, PT, R69, RZ, P1 ;  /* 0x000000ff4500720c */ /* 0x000fe20000f44270 */
[----:B------:R-:W-:Y:S01]  /*2700*/  IMAD R65, R28, R7, R26 ;  /* 0x000000071c417224 */ /* 0x000fe200078e021a */
[----:B------:R-:W-:Y:S02]  /*2710*/  IADD3 R26, P6, R58, UR12, RZ ;  /* 0x0000000c3a1a7c10 */ /* 0x000fe4000ffde0ff */
[----:B------:R-:W-:Y:S02]  /*2720*/  IADD3 R64, P5, R62, UR14, RZ ;  /* 0x0000000e3e407c10 */ /* 0x000fe4000ffbe0ff */
[----:B------:R1:W-:Y:S01]  /*2730*/  @P3 STG.E desc[UR22][R24.64], R65 ;  /* 0x0000004118003986 */ /* 0x0003e2000c101916 */
[----:B------:R-:W-:-:S06]  /*2740*/  IADD3.X R27, R59, UR7, RZ, P6, !PT ;  /* 0x000000073b1b7c10 */ /* 0x000fcc000b7fe4ff */
[----:B------:R-:W-:Y:S05]  /*2750*/  @!P2 BRA `(.L_x_37) ;  /* 0x000000000004a947 */ /* 0x000fea0003800000 */
[----:B------:R3:W5:Y:S02]  /*2760*/  LDG.E.LTC128B R70, desc[UR22][R26.64] ;  /* 0x000000161a467981 */ /* 0x000764000c1e1920 */
.L_x_37:
[----:B------:R-:W-:Y:S05]  /*2770*/  BSYNC B1 ;  /* 0x0000000000017941 */ /* 0x000fea0003800000 */
.L_x_36:
[----:B-----5:R-:W-:Y:S01]  /*2780*/  IMAD R28, R70, R13, RZ ;  /* 0x0000000d461c7224 */ /* 0x020fe200078e02ff */
[----:B-1----:R-:W-:Y:S01]  /*2790*/  IADD3.X R65, R63, UR13, RZ, P5, !PT ;  /* 0x0000000d3f417c10 */ /* 0x002fe2000affe4ff */
[----:B------:R-:W-:Y:S01]  /*27a0*/  BSSY B1, `(.L_x_38) ;  /* 0x0000009000017945 */ /* 0x000fe20003800000 */
[----:B------:R-:W-:Y:S01]  /*27b0*/  ISETP.GT.AND P0, PT, R69, 0x8, P0 ;  /* 0x000000084500780c */ /* 0x000fe20000704270 */
[----:B------:R-:W-:Y:S01]  /*27c0*/  IMAD R67, R29, R7, R28 ;  /* 0x000000071d437224 */ /* 0x000fe200078e021c */
[----:B------:R-:W-:Y:S02]  /*27d0*/  IADD3 R28, P3, R60, UR27, RZ ;  /* 0x0000001b3c1c7c10 */ /* 0x000fe4000ff7e0ff */
[----:B------:R-:W-:Y:S02]  /*27e0*/  IADD3 R66, P5, R56, UR26, RZ ;  /* 0x0000001a38427c10 */ /* 0x000fe4000ffbe0ff */
[----:B------:R1:W-:Y:S01]  /*27f0*/  @P2 STG.E desc[UR22][R64.64], R67 ;  /* 0x0000004340002986 */ /* 0x0003e2000c101916 */
[----:B------:R-:W-:-:S06]  /*2800*/  IADD3.X R29, R61, UR29, RZ, P3, !PT ;  /* 0x0000001d3d1d7c10 */ /* 0x000fcc0009ffe4ff */
[----:B------:R-:W-:Y:S05]  /*2810*/  @!P0 BRA `(.L_x_39) ;  /* 0x0000000000048947 */ /* 0x000fea0003800000 */
[----:B------:R4:W5:Y:S02]  /*2820*/  LDG.E.LTC128B R70, desc[UR22][R28.64] ;  /* 0x000000161c467981 */ /* 0x000964000c1e1920 */
.L_x_39:
[----:B------:R-:W-:Y:S05]  /*2830*/  BSYNC B1 ;  /* 0x0000000000017941 */ /* 0x000fea0003800000 */
.L_x_38:
[----:B----45:R-:W-:Y:S01]  /*2840*/  IMAD R28, R70, R13, RZ ;  /* 0x0000000d461c7224 */ /* 0x030fe200078e02ff */
[----:B-1----:R-:W-:Y:S01]  /*2850*/  IADD3.X R67, R57, UR30, RZ, P5, !PT ;  /* 0x0000001e39437c10 */ /* 0x002fe2000affe4ff */
[----:B------:R-:W-:Y:S01]  /*2860*/  BSSY B1, `(.L_x_40) ;  /* 0x0000008000017945 */ /* 0x000fe20003800000 */
[----:B------:R-:W-:Y:S01]  /*2870*/  ISETP.GT.AND P2, PT, R69, 0x8, P1 ;  /* 0x000000084500780c */ /* 0x000fe20000f44270 */
[----:B------:R-:W-:Y:S01]  /*2880*/  IMAD R57, R30, R7, R28 ;  /* 0x000000071e397224 */ /* 0x000fe200078e021c */
[----:B------:R-:W-:-:S04]  /*2890*/  IADD3 R28, P1, R58, UR27, RZ ;  /* 0x0000001b3a1c7c10 */ /* 0x000fc8000ff3e0ff */
[----:B------:R1:W-:Y:S01]  /*28a0*/  @P0 STG.E desc[UR22][R66.64], R57 ;  /* 0x0000003942000986 */ /* 0x0003e2000c101916 */
[----:B------:R-:W-:-:S06]  /*28b0*/  IADD3.X R29, R59, UR29, RZ, P1, !PT ;  /* 0x0000001d3b1d7c10 */ /* 0x000fcc0008ffe4ff */
[----:B------:R-:W-:Y:S05]  /*28c0*/  @!P2 BRA `(.L_x_41) ;  /* 0x000000000004a947 */ /* 0x000fea0003800000 */
[----:B------:R4:W5:Y:S02]  /*28d0*/  LDG.E.LTC128B R70, desc[UR22][R28.64] ;  /* 0x000000161c467981 */ /* 0x000964000c1e1920 */
.L_x_41:
[----:B------:R-:W-:Y:S05]  /*28e0*/  BSYNC B1 ;  /* 0x0000000000017941 */ /* 0x000fea0003800000 */
.L_x_40:
[----:B-----5:R-:W-:Y:S01]  /*28f0*/  IMAD R30, R70, R13, RZ ;  /* 0x0000000d461e7224 */ /* 0x020fe200078e02ff */
[----:B----4-:R-:W-:Y:S01]  /*2900*/  IADD3 R28, P5, R62, UR26, RZ ;  /* 0x0000001a3e1c7c10 */ /* 0x010fe2000ffbe0ff */
[----:B------:R-:W-:Y:S01]  /*2910*/  BSSY B1, `(.L_x_42) ;  /* 0x000000c000017945 */ /* 0x000fe20003800000 */
[----:B------:R-:W-:Y:S01]  /*2920*/  ISETP.GT.AND P1, PT, R0, 0x10, PT ;  /* 0x000000100000780c */ /* 0x000fe20003f24270 */
[----:B-1----:R-:W-:Y:S01]  /*2930*/  IMAD R57, R31, R7, R30 ;  /* 0x000000071f397224 */ /* 0x002fe200078e021e */
[----:B------:R-:W-:Y:S02]  /*2940*/  IADD3.X R29, R63, UR30, RZ, P5, !PT ;  /* 0x0000001e3f1d7c10 */ /* 0x000fe4000affe4ff */
[----:B------:R-:W-:Y:S02]  /*2950*/  ISETP.GT.AND P3, PT, R69, RZ, P1 ;  /* 0x000000ff4500720c */ /* 0x000fe40000f64270 */
[----:B------:R-:W-:Y:S01]  /*2960*/  IADD3 R30, P6, R4, UR12, RZ ;  /* 0x0000000c041e7c10 */ /* 0x000fe2000ffde0ff */
[----:B------:R1:W-:Y:S01]  /*2970*/  @P2 STG.E desc[UR22][R28.64], R57 ;  /* 0x000000391c002986 */ /* 0x0003e2000c101916 */
[----:B------:R-:W-:-:S02]  /*2980*/  ISETP.GT.AND P0, PT, R0, 0x11, PT ;  /* 0x000000110000780c */ /* 0x000fc40003f04270 */
[----:B------:R-:W-:Y:S02]  /*2990*/  IADD3 R56, P5, R24, UR14, RZ ;  /* 0x0000000e18387c10 */ /* 0x000fe4000ffbe0ff */
[----:B------:R-:W-:-:S05]  /*29a0*/  IADD3.X R31, R5, UR7, RZ, P6, !PT ;  /* 0x00000007051f7c10 */ /* 0x000fca000b7fe4ff */
[----:B------:R-:W-:Y:S06]  /*29b0*/  @!P3 BRA `(.L_x_43) ;  /* 0x000000000004b947 */ /* 0x000fec0003800000 */
[----:B------:R4:W5:Y:S02]  /*29c0*/  LDG.E.LTC128B R70, desc[UR22][R30.64] ;  /* 0x000000161e467981 */ /* 0x000964000c1e1920 */
.L_x_43:
[----:B------:R-:W-:Y:S05]  /*29d0*/  BSYNC B1 ;  /* 0x0000000000017941 */ /* 0x000fea0003800000 */
.L_x_42:
[----:B-1---5:R-:W-:Y:S01]  /*29e0*/  IMAD R28, R70, R13, RZ ;  /* 0x0000000d461c7224 */ /* 0x022fe200078e02ff */
[----:B------:R-:W-:Y:S01]  /*29f0*/  IADD3.X R57, R25, UR13, RZ, P5, !PT ;  /* 0x0000000d19397c10 */ /* 0x000fe2000affe4ff */
[----:B------:R-:W-:Y:S01]  /*2a00*/  BSSY B1, `(.L_x_44) ;  /* 0x0000009000017945 */ /* 0x000fe20003800000 */
[----:B------:R-:W-:Y:S01]  /*2a10*/  ISETP.GT.AND P2, PT, R69, RZ, P0 ;  /* 0x000000ff4500720c */ /* 0x000fe20000744270 */
[----:B0-----:R-:W-:Y:S01]  /*2a20*/  IMAD R59, R32, R7, R28 ;  /* 0x00000007203b7224 */ /* 0x001fe200078e021c */
[----:B------:R-:W-:Y:S02]  /*2a30*/  IADD3 R28, P6, R26, UR12, RZ ;  /* 0x0000000c1a1c7c10 */ /* 0x000fe4000ffde0ff */
[----:B------:R-:W-:Y:S02]  /*2a40*/  IADD3 R58, P5, R64, UR14, RZ ;  /* 0x0000000e403a7c10 */ /* 0x000fe4000ffbe0ff */
[----:B------:R0:W-:Y:S01]  /*2a50*/  @P3 STG.E desc[UR22][R56.64], R59 ;  /* 0x0000003b38003986 */ /* 0x0001e2000c101916 */
[----:B------:R-:W-:-:S06]  /*2a60*/  IADD3.X R29, R27, UR7, RZ, P6, !PT ;  /* 0x000000071b1d7c10 */ /* 0x000fcc000b7fe4ff */
[----:B------:R-:W-:Y:S05]  /*2a70*/  @!P2 BRA `(.L_x_45) ;  /* 0x000000000004a947 */ /* 0x000fea0003800000 */
[----:B------:R1:W5:Y:S02]  /*2a80*/  LDG.E.LTC128B R70, desc[UR22][R28.64] ;  /* 0x000000161c467981 */ /* 0x000364000c1e1920 */
.L_x_45:
[----:B------:R-:W-:Y:S05]  /*2a90*/  BSYNC B1 ;  /* 0x0000000000017941 */ /* 0x000fea0003800000 */
.L_x_44:
[----:B-----5:R-:W-:Y:S01]  /*2aa0*/  IMAD R32, R70, R13, RZ ;  /* 0x0000000d46207224 */ /* 0x020fe200078e02ff */
[----:B0-----:R-:W-:Y:S01]  /*2ab0*/  IADD3.X R59, R65, UR13, RZ, P5, !PT ;  /* 0x0000000d413b7c10 */ /* 0x001fe2000affe4ff */
[----:B------:R-:W-:Y:S01]  /*2ac0*/  BSSY B1, `(.L_x_46) ;  /* 0x0000009000017945 */ /* 0x000fe20003800000 */
[----:B------:R-:W-:Y:S01]  /*2ad0*/  ISETP.GT.AND P1, PT, R69, 0x8, P1 ;  /* 0x000000084500780c */ /* 0x000fe20000f24270 */
[----:B------:R-:W-:Y:S01]  /*2ae0*/  IMAD R33, R33, R7, R32 ;  /* 0x0000000721217224 */ /* 0x000fe200078e0220 */
[----:B--2---:R-:W-:Y:S02]  /*2af0*/  IADD3 R4, P3, R4, UR27, RZ ;  /* 0x0000001b04047c10 */ /* 0x004fe4000ff7e0ff */
[----:B------:R-:W-:Y:S02]  /*2b00*/  IADD3 R32, P5, R24, UR26, RZ ;  /* 0x0000001a18207c10 */ /* 0x000fe4000ffbe0ff */
[----:B------:R0:W-:Y:S01]  /*2b10*/  @P2 STG.E desc[UR22][R58.64], R33 ;  /* 0x000000213a002986 */ /* 0x0001e2000c101916 */
[----:B------:R-:W-:-:S06]  /*2b20*/  IADD3.X R5, R5, UR29, RZ, P3, !PT ;  /* 0x0000001d05057c10 */ /* 0x000fcc0009ffe4ff */
[----:B------:R-:W-:Y:S05]  /*2b30*/  @!P1 BRA `(.L_x_47) ;  /* 0x0000000000049947 */ /* 0x000fea0003800000 */
[----:B------:R2:W5:Y:S02]  /*2b40*/  LDG.E.LTC128B R70, desc[UR22][R4.64] ;  /* 0x0000001604467981 */ /* 0x000564000c1e1920 */
.L_x_47:
[----:B------:R-:W-:Y:S05]  /*2b50*/  BSYNC B1 ;  /* 0x0000000000017941 */ /* 0x000fea0003800000 */
.L_x_46:
[----:B--2--5:R-:W-:Y:S01]  /*2b60*/  IMAD R4, R70, R13, RZ ;  /* 0x0000000d46047224 */ /* 0x024fe200078e02ff */
[----:B0-----:R-:W-:Y:S01]  /*2b70*/  IADD3.X R33, R25, UR30, RZ, P5, !PT ;  /* 0x0000001e19217c10 */ /* 0x001fe2000affe4ff */
        /* <DEDUP_REMOVED lines=8> */
.L_x_49:
[----:B------:R-:W-:Y:S05]  /*2c00*/  BSYNC B1 ;  /* 0x0000000000017941 */ /* 0x000fea0003800000 */
.L_x_48:
[----:B-----5:R-:W-:Y:S01]  /*2c10*/  IMAD R24, R70, R13, RZ ;  /* 0x0000000d46187224 */ /* 0x020fe200078e02ff */
[----:B--2---:R-:W-:Y:S01]  /*2c20*/  IADD3 R4, P5, R64, UR26, RZ ;  /* 0x0000001a40047c10 */ /* 0x004fe2000ffbe0ff */
[----:B------:R-:W-:Y:S01]  /*2c30*/  BSSY B1, `(.L_x_50) ;  /* 0x000000c000017945 */ /* 0x000fe20003800000 */
[----:B------:R-:W-:Y:S01]  /*2c40*/  ISETP.GT.AND P1, PT, R0, 0x18, PT ;  /* 0x000000180000780c */ /* 0x000fe20003f24270 */
[----:B------:R-:W-:Y:S01]  /*2c50*/  IMAD R35, R35, R7, R24 ;  /* 0x0000000723237224 */ /* 0x000fe200078e0218 */
[----:B------:R-:W-:Y:S02]  /*2c60*/  IADD3.X R5, R65, UR30, RZ, P5, !PT ;  /* 0x0000001e41057c10 */ /* 0x000fe4000affe4ff */
[----:B------:R-:W-:Y:S02]  /*2c70*/  ISETP.GT.AND P3, PT, R69, RZ, P1 ;  /* 0x000000ff4500720c */ /* 0x000fe40000f64270 */
[----:B------:R-:W-:Y:S01]  /*2c80*/  IADD3 R24, P6, R30, UR12, RZ ;  /* 0x0000000c1e187c10 */ /* 0x000fe2000ffde0ff */
[----:B------:R2:W-:Y:S01]  /*2c90*/  @P2 STG.E desc[UR22][R4.64], R35 ;  /* 0x0000002304002986 */ /* 0x0005e2000c101916 */
[----:B------:R-:W-:-:S02]  /*2ca0*/  ISETP.GT.AND P0, PT, R0, 0x19, PT ;  /* 0x000000190000780c */ /* 0x000fc40003f04270 */
[----:B---3--:R-:W-:Y:S02]  /*2cb0*/  IADD3 R26, P5, R56, UR14, RZ ;  /* 0x0000000e381a7c10 */ /* 0x008fe4000ffbe0ff */
[----:B0-----:R-:W-:-:S05]  /*2cc0*/  IADD3.X R25, R31, UR7, RZ, P6, !PT ;  /* 0x000000071f197c10 */ /* 0x001fca000b7fe4ff */
[----:B------:R-:W-:Y:S06]  /*2cd0*/  @!P3 BRA `(.L_x_51) ;  /* 0x000000000004b947 */ /* 0x000fec0003800000 */
[----:B------:R0:W5:Y:S02]  /*2ce0*/  LDG.E.LTC128B R70, desc[UR22][R24.64] ;  /* 0x0000001618467981 */ /* 0x000164000c1e1920 */
.L_x_51:
[----:B------:R-:W-:Y:S05]  /*2cf0*/  BSYNC B1 ;  /* 0x0000000000017941 */ /* 0x000fea0003800000 */
.L_x_50:
[----:B--2--5:R-:W-:Y:S01]  /*2d00*/  IMAD R4, R70, R13, RZ ;  /* 0x0000000d46047224 */ /* 0x024fe200078e02ff */
        /* <DEDUP_REMOVED lines=10> */
.L_x_53:
[----:B------:R-:W-:Y:S05]  /*2db0*/  BSYNC B1 ;  /* 0x0000000000017941 */ /* 0x000fea0003800000 */
.L_x_52:
[----:B-----5:R-:W-:Y:S01]  /*2dc0*/  IMAD R34, R70, R13, RZ ;  /* 0x0000000d46227224 */ /* 0x020fe200078e02ff */
[----:B--2---:R-:W-:Y:S01]  /*2dd0*/  IADD3.X R33, R59, UR13, RZ, P5, !PT ;  /* 0x0000000d3b217c10 */ /* 0x004fe2000affe4ff */
[----:B------:R-:W-:Y:S01]  /*2de0*/  BSSY B1, `(.L_x_54) ;  /* 0x0000009000017945 */ /* 0x000fe20003800000 */
[----:B------:R-:W-:Y:S01]  /*2df0*/  ISETP.GT.AND P1, PT, R69, 0x8, P1 ;  /* 0x000000084500780c */ /* 0x000fe20000f24270 */
[----:B------:R-:W-:Y:S01]  /*2e00*/  IMAD R37, R37, R7, R34 ;  /* 0x0000000725257224 */ /* 0x000fe200078e0222 */
[----:B----4-:R-:W-:Y:S02]  /*2e10*/  IADD3 R30, P3, R30, UR27, RZ ;  /* 0x0000001b1e1e7c10 */ /* 0x010fe4000ff7e0ff */
[----:B------:R-:W-:Y:S02]  /*2e20*/  IADD3 R34, P5, R56, UR26, RZ ;  /* 0x0000001a38227c10 */ /* 0x000fe4000ffbe0ff */
[----:B------:R2:W-:Y:S01]  /*2e30*/  @P2 STG.E desc[UR22][R32.64], R37 ;  /* 0x0000002520002986 */ /* 0x0005e2000c101916 */
[----:B------:R-:W-:-:S06]  /*2e40*/  IADD3.X R31, R31, UR29, RZ, P3, !PT ;  /* 0x0000001d1f1f7c10 */ /* 0x000fcc0009ffe4ff */
[----:B------:R-:W-:Y:S05]  /*2e50*/  @!P1 BRA `(.L_x_55) ;  /* 0x0000000000049947 */ /* 0x000fea0003800000 */
[----:B------:R4:W5:Y:S02]  /*2e60*/  LDG.E.LTC128B R70, desc[UR22][R30.64] ;  /* 0x000000161e467981 */ /* 0x000964000c1e1920 */
.L_x_55:
[----:B------:R-:W-:Y:S05]  /*2e70*/  BSYNC B1 ;  /* 0x0000000000017941 */ /* 0x000fea0003800000 */
.L_x_54:
[----:B----45:R-:W-:Y:S01]  /*2e80*/  IMAD R30, R70, R13, RZ ;  /* 0x0000000d461e7224 */ /* 0x030fe200078e02ff */
[----:B------:R-:W-:Y:S01]  /*2e90*/  IADD3.X R35, R57, UR30, RZ, P5, !PT ;  /* 0x0000001e39237c10 */ /* 0x000fe2000affe4ff */
[----:B------:R-:W-:Y:S01]  /*2ea0*/  BSSY B1, `(.L_x_56) ;  /* 0x0000008000017945 */ /* 0x000fe20003800000 */
[----:B------:R-:W-:Y:S01]  /*2eb0*/  ISETP.GT.AND P2, PT, R69, 0x8, P0 ;  /* 0x000000084500780c */ /* 0x000fe20000744270 */
[----:B------:R-:W-:Y:S01]  /*2ec0*/  IMAD R31, R38, R7, R30 ;  /* 0x00000007261f7224 */ /* 0x000fe200078e021e */
[----:B-1----:R-:W-:-:S04]  /*2ed0*/  IADD3 R28, P0, R28, UR27, RZ ;  /* 0x0000001b1c1c7c10 */ /* 0x002fc8000ff1e0ff */
[----:B------:R1:W-:Y:S01]  /*2ee0*/  @P1 STG.E desc[UR22][R34.64], R31 ;  /* 0x0000001f22001986 */ /* 0x0003e2000c101916 */
[----:B------:R-:W-:-:S06]  /*2ef0*/  IADD3.X R29, R29, UR29, RZ, P0, !PT ;  /* 0x0000001d1d1d7c10 */ /* 0x000fcc00087fe4ff */
[----:B------:R-:W-:Y:S05]  /*2f00*/  @!P2 BRA `(.L_x_57) ;  /* 0x000000000004a947 */ /* 0x000fea0003800000 */
[----:B------:R4:W5:Y:S02]  /*2f10*/  LDG.E.LTC128B R70, desc[UR22][R28.64] ;  /* 0x000000161c467981 */ /* 0x000964000c1e1920 */
.L_x_57:
[----:B------:R-:W-:Y:S05]  /*2f20*/  BSYNC B1 ;  /* 0x0000000000017941 */ /* 0x000fea0003800000 */
.L_x_56:
[----:B-----5:R-:W-:Y:S01]  /*2f30*/  IMAD R30, R70, R13, RZ ;  /* 0x0000000d461e7224 */ /* 0x020fe200078e02ff */
[----:B----4-:R-:W-:Y:S01]  /*2f40*/  IADD3 R28, P5, R58, UR26, RZ ;  /* 0x0000001a3a1c7c10 */ /* 0x010fe2000ffbe0ff */
        /* <DEDUP_REMOVED lines=8> */
[----:B-1----:R-:W-:Y:S02]  /*2fd0*/  IADD3 R34, P5, R26, UR14, RZ ;  /* 0x0000000e1a227c10 */ /* 0x002fe4000ffbe0ff */
[----:B------:R-:W-:-:S05]  /*2fe0*/  IADD3.X R31, R25, UR7, RZ, P6, !PT ;  /* 0x00000007191f7c10 */ /* 0x000fca000b7fe4ff */
[----:B------:R-:W-:Y:S06]  /*2ff0*/  @!P3 BRA `(.L_x_59) ;  /* 0x000000000004b947 */ /* 0x000fec0003800000 */
[----:B------:R1:W5:Y:S02]  /*3000*/  LDG.E.LTC128B R70, desc[UR22][R30.64] ;  /* 0x000000161e467981 */ /* 0x000364000c1e1920 */
.L_x_59:
[----:B------:R-:W-:Y:S05]  /*3010*/  BSYNC B1 ;  /* 0x0000000000017941 */ /* 0x000fea0003800000 */
.L_x_58:
[----:B----45:R-:W-:Y:S01]  /*3020*/  IMAD R28, R70, R13, RZ ;  /* 0x0000000d461c7224 */ /* 0x030fe200078e02ff */
[----:B------:R-:W-:Y:S01]  /*3030*/  IADD3.X R35, R27, UR13, RZ, P5, !PT ;  /* 0x0000000d1b237c10 */ /* 0x000fe2000affe4ff */
[----:B------:R-:W-:Y:S01]  /*3040*/  BSSY B1, `(.L_x_60) ;  /* 0x0000009000017945 */ /* 0x000fe20003800000 */
[----:B------:R-:W-:Y:S01]  /*3050*/  ISETP.GT.AND P2, PT, R69, RZ, P0 ;  /* 0x000000ff4500720c */ /* 0x000fe20000744270 */
[----:B--2---:R-:W-:Y:S01]  /*3060*/  IMAD R37, R40, R7, R28 ;  /* 0x0000000728257224 */ /* 0x004fe200078e021c */
[----:B------:R-:W-:Y:S02]  /*3070*/  IADD3 R28, P6, R4, UR12, RZ ;  /* 0x0000000c041c7c10 */ /* 0x000fe4000ffde0ff */
[----:B------:R-:W-:Y:S02]  /*3080*/  IADD3 R36, P5, R32, UR14, RZ ;  /* 0x0000000e20247c10 */ /* 0x000fe4000ffbe0ff */
[----:B------:R2:W-:Y:S01]  /*3090*/  @P3 STG.E desc[UR22][R34.64], R37 ;  /* 0x0000002522003986 */ /* 0x0005e2000c101916 */
[----:B------:R-:W-:-:S06]  /*30a0*/  IADD3.X R29, R5, UR7, RZ, P6, !PT ;  /* 0x00000007051d7c10 */ /* 0x000fcc000b7fe4ff */
[----:B------:R-:W-:Y:S05]  /*30b0*/  @!P2 BRA `(.L_x_61) ;  /* 0x000000000004a947 */ /* 0x000fea0003800000 */
[----:B------:R4:W5:Y:S02]  /*30c0*/  LDG.E.LTC128B R70, desc[UR22][R28.64] ;  /* 0x000000161c467981 */ /* 0x000964000c1e1920 */
.L_x_61:
[----:B------:R-:W-:Y:S05]  /*30d0*/  BSYNC B1 ;  /* 0x0000000000017941 */ /* 0x000fea0003800000 */
.L_x_60:
[----:B-----5:R-:W-:Y:S01]  /*30e0*/  IMAD R38, R70, R13, RZ ;  /* 0x0000000d46267224 */ /* 0x020fe200078e02ff */
[----:B--2---:R-:W-:Y:S01]  /*30f0*/  IADD3.X R37, R33, UR13, RZ, P5, !PT ;  /* 0x0000000d21257c10 */ /* 0x004fe2000affe4ff */
[----:B------:R-:W-:Y:S01]  /*3100*/  BSSY B1, `(.L_x_62) ;  /* 0x0000009000017945 */ /* 0x000fe20003800000 */
[----:B------:R-:W-:Y:S01]  /*3110*/  ISETP.GT.AND P1, PT, R69, 0x8, P1 ;  /* 0x000000084500780c */ /* 0x000fe20000f24270 */
[----:B------:R-:W-:Y:S01]  /*3120*/  IMAD R41, R41, R7, R38 ;  /* 0x0000000729297224 */ /* 0x000fe200078e0226 */
[----:B0-----:R-:W-:Y:S02]  /*3130*/  IADD3 R24, P3, R24, UR27, RZ ;  /* 0x0000001b18187c10 */ /* 0x001fe4000ff7e0ff */
[----:B------:R-:W-:Y:S02]  /*3140*/  IADD3 R38, P5, R26, UR26, RZ ;  /* 0x0000001a1a267c10 */ /* 0x000fe4000ffbe0ff */
[----:B------:R0:W-:Y:S01]  /*3150*/  @P2 STG.E desc[UR22][R36.64], R41 ;  /* 0x0000002924002986 */ /* 0x0001e2000c101916 */
[----:B------:R-:W-:-:S06]  /*3160*/  IADD3.X R25, R25, UR29, RZ, P3, !PT ;  /* 0x0000001d19197c10 */ /* 0x000fcc0009ffe4ff */
[----:B------:R-:W-:Y:S05]  /*3170*/  @!P1 BRA `(.L_x_63) ;  /* 0x0000000000049947 */ /* 0x000fea0003800000 */
[----:B------:R2:W5:Y:S02]  /*3180*/  LDG.E.LTC128B R70, desc[UR22][R24.64] ;  /* 0x0000001618467981 */ /* 0x000564000c1e1920 */
.L_x_63:
[----:B------:R-:W-:Y:S05]  /*3190*/  BSYNC B1 ;  /* 0x0000000000017941 */ /* 0x000fea0003800000 */
.L_x_62:
[----:B--2--5:R-:W-:Y:S01]  /*31a0*/  IMAD R24, R70, R13, RZ ;  /* 0x0000000d46187224 */ /* 0x024fe200078e02ff */
[----:B------:R-:W-:Y:S01]  /*31b0*/  IADD3.X R39, R27, UR30, RZ, P5, !PT ;  /* 0x0000001e1b277c10 */ /* 0x000fe2000affe4ff */
[----:B------:R-:W-:Y:S01]  /*31c0*/  BSSY B1, `(.L_x_64) ;  /* 0x0000008000017945 */ /* 0x000fe20003800000 */
[----:B------:R-:W-:Y:S01]  /*31d0*/  ISETP.GT.AND P2, PT, R69, 0x8, P0 ;  /* 0x000000084500780c */ /* 0x000fe20000744270 */
[----:B------:R-:W-:Y:S01]  /*31e0*/  IMAD R25, R42, R7, R24 ;  /* 0x000000072a197224 */ /* 0x000fe200078e0218 */
[----:B---3--:R-:W-:-:S04]  /*31f0*/  IADD3 R4, P0, R4, UR27, RZ ;  /* 0x0000001b04047c10 */ /* 0x008fc8000ff1e0ff */
[----:B------:R2:W-:Y:S01]  /*3200*/  @P1 STG.E desc[UR22][R38.64], R25 ;  /* 0x0000001926001986 */ /* 0x0005e2000c101916 */
[----:B------:R-:W-:-:S06]  /*3210*/  IADD3.X R5, R5, UR29, RZ, P0, !PT ;  /* 0x0000001d05057c10 */ /* 0x000fcc00087fe4ff */
[----:B------:R-:W-:Y:S05]  /*3220*/  @!P2 BRA `(.L_x_65) ;  /* 0x000000000004a947 */ /* 0x000fea0003800000 */
[----:B------:R3:W5:Y:S02]  /*3230*/  LDG.E.LTC128B R70, desc[UR22][R4.64] ;  /* 0x0000001604467981 */ /* 0x000764000c1e1920 */
.L_x_65:
[----:B------:R-:W-:Y:S05]  /*3240*/  BSYNC B1 ;  /* 0x0000000000017941 */ /* 0x000fea0003800000 */
.L_x_64:
[----:B-----5:R-:W-:Y:S01]  /*3250*/  IMAD R24, R70, R13, RZ ;  /* 0x0000000d46187224 */ /* 0x020fe200078e02ff */
[----:B---3--:R-:W-:Y:S01]  /*3260*/  IADD3 R4, P5, R32, UR26, RZ ;  /* 0x0000001a20047c10 */ /* 0x008fe2000ffbe0ff */
        /* <DEDUP_REMOVED lines=8> */
[----:B------:R-:W-:Y:S02]  /*32f0*/  IADD3 R26, P5, R34, UR14, RZ ;  /* 0x0000000e221a7c10 */ /* 0x000fe4000ffbe0ff */
[----:B--2---:R-:W-:-:S05]  /*3300*/  IADD3.X R25, R31, UR7, RZ, P6, !PT ;  /* 0x000000071f197c10 */ /* 0x004fca000b7fe4ff */
[----:B------:R-:W-:Y:S06]  /*3310*/  @!P3 BRA `(.L_x_67) ;  /* 0x000000000004b947 */ /* 0x000fec0003800000 */
[----:B------:R2:W5:Y:S02]  /*3320*/  LDG.E.LTC128B R70, desc[UR22][R24.64] ;  /* 0x0000001618467981 */ /* 0x000564000c1e1920 */
.L_x_67:
[----:B------:R-:W-:Y:S05]  /*3330*/  BSYNC B1 ;  /* 0x0000000000017941 */ /* 0x000fea0003800000 */
.L_x_66:
[----:B---3-5:R-:W-:Y:S01]  /*3340*/  IMAD R4, R70, R13, RZ ;  /* 0x0000000d46047224 */ /* 0x028fe200078e02ff */
        /* <DEDUP_REMOVED lines=10> */
.L_x_69:
[----:B------:R-:W-:Y:S05]  /*33f0*/  BSYNC B1 ;  /* 0x0000000000017941 */ /* 0x000fea0003800000 */
.L_x_68:
[----:B-----5:R-:W-:Y:S01]  /*3400*/  IMAD R38, R70, R13, RZ ;  /* 0x0000000d46267224 */ /* 0x020fe200078e02ff */
[----:B---3--:R-:W-:Y:S01]  /*3410*/  IADD3.X R33, R37, UR13, RZ, P5, !PT ;  /* 0x0000000d25217c10 */ /* 0x008fe2000affe4ff */
[----:B------:R-:W-:Y:S01]  /*3420*/  BSSY B1, `(.L_x_70) ;  /* 0x0000009000017945 */ /* 0x000fe20003800000 */
[----:B------:R-:W-:Y:S01]  /*3430*/  ISETP.GT.AND P1, PT, R69, 0x8, P1 ;  /* 0x000000084500780c */ /* 0x000fe20000f24270 */
[----:B------:R-:W-:Y:S01]  /*3440*/  IMAD R45, R45, R7, R38 ;  /* 0x000000072d2d7224 */ /* 0x000fe200078e0226 */
[----:B-1----:R-:W-:Y:S02]  /*3450*/  IADD3 R30, P3, R30, UR27, RZ ;  /* 0x0000001b1e1e7c10 */ /* 0x002fe4000ff7e0ff */
[----:B------:R-:W-:Y:S02]  /*3460*/  IADD3 R38, P5, R34, UR26, RZ ;  /* 0x0000001a22267c10 */ /* 0x000fe4000ffbe0ff */
[----:B------:R1:W-:Y:S01]  /*3470*/  @P2 STG.E desc[UR22][R32.64], R45 ;  /* 0x0000002d20002986 */ /* 0x0003e2000c101916 */
[----:B------:R-:W-:-:S06]  /*3480*/  IADD3.X R31, R31, UR29, RZ, P3, !PT ;  /* 0x0000001d1f1f7c10 */ /* 0x000fcc0009ffe4ff */
[----:B------:R-:W-:Y:S05]  /*3490*/  @!P1 BRA `(.L_x_71) ;  /* 0x0000000000049947 */ /* 0x000fea0003800000 */
[----:B------:R3:W5:Y:S02]  /*34a0*/  LDG.E.LTC128B R70, desc[UR22][R30.64] ;  /* 0x000000161e467981 */ /* 0x000764000c1e1920 */
.L_x_71:
[----:B------:R-:W-:Y:S05]  /*34b0*/  BSYNC B1 ;  /* 0x0000000000017941 */ /* 0x000fea0003800000 */
.L_x_70:
[----:B---3-5:R-:W-:Y:S01]  /*34c0*/  IMAD R30, R70, R13, RZ ;  /* 0x0000000d461e7224 */ /* 0x028fe200078e02ff */
[----:B------:R-:W-:Y:S01]  /*34d0*/  IADD3.X R39, R35, UR30, RZ, P5, !PT ;  /* 0x0000001e23277c10 */ /* 0x000fe2000affe4ff */
[----:B------:R-:W-:Y:S01]  /*34e0*/  BSSY B1, `(.L_x_72) ;  /* 0x0000008000017945 */ /* 0x000fe20003800000 */
[----:B------:R-:W-:Y:S01]  /*34f0*/  ISETP.GT.AND P0, PT, R69, 0x8, P0 ;  /* 0x000000084500780c */ /* 0x000fe20000704270 */
[----:B------:R-:W-:Y:S01]  /*3500*/  IMAD R31, R46, R7, R30 ;  /* 0x000000072e1f7224 */ /* 0x000fe200078e021e */
[----:B----4-:R-:W-:-:S04]  /*3510*/  IADD3 R28, P2, R28, UR27, RZ ;  /* 0x0000001b1c1c7c10 */ /* 0x010fc8000ff5e0ff */
[----:B------:R3:W-:Y:S01]  /*3520*/  @P1 STG.E desc[UR22][R38.64], R31 ;  /* 0x0000001f26001986 */ /* 0x0007e2000c101916 */
[----:B------:R-:W-:-:S06]  /*3530*/  IADD3.X R29, R29, UR29, RZ, P2, !PT ;  /* 0x0000001d1d1d7c10 */ /* 0x000fcc00097fe4ff */
[----:B------:R-:W-:Y:S05]  /*3540*/  @!P0 BRA `(.L_x_73) ;  /* 0x0000000000048947 */ /* 0x000fea0003800000 */
[----:B------:R4:W5:Y:S02]  /*3550*/  LDG.E.LTC128B R70, desc[UR22][R28.64] ;  /* 0x000000161c467981 */ /* 0x000964000c1e1920 */
.L_x_73:
[----:B------:R-:W-:Y:S05]  /*3560*/  BSYNC B1 ;  /* 0x0000000000017941 */ /* 0x000fea0003800000 */
.L_x_72:
        /* <DEDUP_REMOVED lines=11> */
[----:B---3--:R-:W-:-:S05]  /*3620*/  IADD3.X R31, R25, UR7, RZ, P2, !PT ;  /* 0x00000007191f7c10 */ /* 0x008fca00097fe4ff */
[----:B------:R-:W-:Y:S06]  /*3630*/  @!P5 BRA `(.L_x_75) ;  /* 0x000000000004d947 */ /* 0x000fec0003800000 */
[----:B------:R3:W5:Y:S02]  /*3640*/  LDG.E.LTC128B R70, desc[UR22][R30.64] ;  /* 0x000000161e467981 */ /* 0x000764000c1e1920 */
.L_x_75:
[----:B------:R-:W-:Y:S05]  /*3650*/  BSYNC B1 ;  /* 0x0000000000017941 */ /* 0x000fea0003800000 */
.L_x_74:
[----:B----45:R-:W-:Y:S01]  /*3660*/  IMAD R28, R70, R13, RZ ;  /* 0x0000000d461c7224 */ /* 0x030fe200078e02ff */
[----:B------:R-:W-:Y:S01]  /*3670*/  IADD3.X R35, R27, UR13, RZ, P6, !PT ;  /* 0x0000000d1b237c10 */ /* 0x000fe2000b7fe4ff */
[----:B------:R-:W-:Y:S01]  /*3680*/  BSSY B1, `(.L_x_76) ;  /* 0x0000008000017945 */ /* 0x000fe20003800000 */
[----:B------:R-:W-:Y:S01]  /*3690*/  ISETP.GT.AND P2, PT, R69, RZ, P1 ;  /* 0x000000ff4500720c */ /* 0x000fe20000f44270 */
[----:B------:R-:W-:Y:S01]  /*36a0*/  IMAD R29, R48, R7, R28 ;  /* 0x00000007301d7224 */ /* 0x000fe200078e021c */
[----:B------:R-:W-:-:S04]  /*36b0*/  IADD3 R38, P0, R4, UR12, RZ ;  /* 0x0000000c04267c10 */ /* 0x000fc8000ff1e0ff */
[----:B------:R4:W-:Y:S01]  /*36c0*/  @P5 STG.E desc[UR22][R34.64], R29 ;  /* 0x0000001d22005986 */ /* 0x0009e2000c101916 */
[----:B------:R-:W-:-:S06]  /*36d0*/  IADD3.X R39, R5, UR7, RZ, P0, !PT ;  /* 0x0000000705277c10 */ /* 0x000fcc00087fe4ff */
[----:B------:R-:W-:Y:S05]  /*36e0*/  @!P2 BRA `(.L_x_77) ;  /* 0x000000000004a947 */ /* 0x000fea0003800000 */
[----:B------:R0:W5:Y:S02]  /*36f0*/  LDG.E.LTC128B R70, desc[UR22][R38.64] ;  /* 0x0000001626467981 */ /* 0x000164000c1e1920 */
.L_x_77:
[----:B------:R-:W-:Y:S05]  /*3700*/  BSYNC B1 ;  /* 0x0000000000017941 */ /* 0x000fea0003800000 */
.L_x_76:
[----:B0----5:R-:W-:Y:S01]  /*3710*/  IMAD R36, R70, R13, RZ ;  /* 0x0000000d46247224 */ /* 0x021fe200078e02ff */
[----:B------:R-:W-:Y:S01]  /*3720*/  IADD3 R28, P5, R32, UR14, RZ ;  /* 0x0000000e201c7c10 */ /* 0x000fe2000ffbe0ff */
[----:B------:R-:W-:Y:S01]  /*3730*/  BSSY B1, `(.L_x_78) ;  /* 0x000000b000017945 */ /* 0x000fe20003800000 */
[----:B------:R-:W-:Y:S01]  /*3740*/  ISETP.GT.AND P3, PT, R69, 0x8, P3 ;  /* 0x000000084500780c */ /* 0x000fe20001f64270 */
[----:B------:R-:W-:Y:S01]  /*3750*/  IMAD R49, R49, R7, R36 ;  /* 0x0000000731317224 */ /* 0x000fe200078e0224 */
[----:B----4-:R-:W-:Y:S02]  /*3760*/  IADD3.X R29, R33, UR13, RZ, P5, !PT ;  /* 0x0000000d211d7c10 */ /* 0x010fe4000affe4ff */
[----:B--2---:R-:W-:Y:S02]  /*3770*/  IADD3 R24, P6, R24, UR27, RZ ;  /* 0x0000001b18187c10 */ /* 0x004fe4000ffde0ff */
[----:B------:R-:W-:Y:S01]  /*3780*/  ISETP.GT.AND P0, PT, R0, 0x38, PT ;  /* 0x000000380000780c */ /* 0x000fe20003f04270 */
[----:B------:R0:W-:Y:S01]  /*3790*/  @P2 STG.E desc[UR22][R28.64], R49 ;  /* 0x000000311c002986 */ /* 0x0001e2000c101916 */
[----:B------:R-:W-:-:S02]  /*37a0*/  IADD3 R36, P5, R26, UR26, RZ ;  /* 0x0000001a1a247c10 */ /* 0x000fc4000ffbe0ff */
[----:B------:R-:W-:-:S03]  /*37b0*/  IADD3.X R25, R25, UR29, RZ, P6, !PT ;  /* 0x0000001d19197c10 */ /* 0x000fc6000b7fe4ff */
[----:B------:R-:W-:Y:S08]  /*37c0*/  @!P3 BRA `(.L_x_79) ;  /* 0x000000000004b947 */ /* 0x000ff00003800000 */
[----:B------:R2:W5:Y:S02]  /*37d0*/  LDG.E.LTC128B R70, desc[UR22][R24.64] ;  /* 0x0000001618467981 */ /* 0x000564000c1e1920 */
.L_x_79:
[----:B------:R-:W-:Y:S05]  /*37e0*/  BSYNC B1 ;  /* 0x0000000000017941 */ /* 0x000fea0003800000 */
.L_x_78:
[----:B--2--5:R-:W-:Y:S01]  /*37f0*/  IMAD R24, R70, R13, RZ ;  /* 0x0000000d46187224 */ /* 0x024fe200078e02ff */
[----:B------:R-:W-:Y:S01]  /*3800*/  IADD3.X R37, R27, UR30, RZ, P5, !PT ;  /* 0x0000001e1b257c10 */ /* 0x000fe2000affe4ff */
[----:B------:R-:W-:Y:S01]  /*3810*/  BSSY B1, `(.L_x_80) ;  /* 0x0000009000017945 */ /* 0x000fe20003800000 */
[----:B------:R-:W-:Y:S01]  /*3820*/  ISETP.GT.AND P1, PT, R69, 0x8, P1 ;  /* 0x000000084500780c */ /* 0x000fe20000f24270 */
[----:B------:R-:W-:Y:S01]  /*3830*/  IMAD R25, R50, R7, R24 ;  /* 0x0000000732197224 */ /* 0x000fe200078e0218 */
[----:B------:R-:W-:Y:S02]  /*3840*/  IADD3 R4, P5, R4, UR27, RZ ;  /* 0x0000001b04047c10 */ /* 0x000fe4000ffbe0ff */
[----:B------:R-:W-:Y:S02]  /*3850*/  ISETP.GT.AND P2, PT, R0, 0x39, PT ;  /* 0x000000390000780c */ /* 0x000fe40003f44270 */
[----:B------:R2:W-:Y:S01]  /*3860*/  @P3 STG.E desc[UR22][R36.64], R25 ;  /* 0x0000001924003986 */ /* 0x0005e2000c101916 */
[----:B------:R-:W-:-:S06]  /*3870*/  IADD3.X R5, R5, UR29, RZ, P5, !PT ;  /* 0x0000001d05057c10 */ /* 0x000fcc000affe4ff */
[----:B------:R-:W-:Y:S05]  /*3880*/  @!P1 BRA `(.L_x_81) ;  /* 0x0000000000049947 */ /* 0x000fea0003800000 */
[----:B------:R4:W5:Y:S02]  /*3890*/  LDG.E.LTC128B R70, desc[UR22][R4.64] ;  /* 0x0000001604467981 */ /* 0x000964000c1e1920 */
.L_x_81:
[----:B------:R-:W-:Y:S05]  /*38a0*/  BSYNC B1 ;  /* 0x0000000000017941 */ /* 0x000fea0003800000 */
.L_x_80:
[----:B----4-:R-:W-:Y:S01]  /*38b0*/  IADD3 R4, P6, R32, UR26, RZ ;  /* 0x0000001a20047c10 */ /* 0x010fe2000ffde0ff */
[----:B-----5:R-:W-:Y:S01]  /*38c0*/  IMAD R0, R70, R13, RZ ;  /* 0x0000000d46007224 */ /* 0x020fe200078e02ff */
[----:B------:R-:W-:Y:S01]  /*38d0*/  ISETP.GT.AND P3, PT, R69, RZ, P0 ;  /* 0x000000ff4500720c */ /* 0x000fe20000764270 */
[----:B------:R-:W-:Y:S01]  /*38e0*/  BSSY B1, `(.L_x_82) ;  /* 0x0000009000017945 */ /* 0x000fe20003800000 */
[----:B------:R-:W-:Y:S01]  /*38f0*/  IADD3.X R5, R33, UR30, RZ, P6, !PT ;  /* 0x0000001e21057c10 */ /* 0x000fe2000b7fe4ff */
[----:B------:R-:W-:Y:S01]  /*3900*/  IMAD R51, R51, R7, R0 ;  /* 0x0000000733337224 */ /* 0x000fe200078e0200 */
[----:B------:R-:W-:-:S04]  /*3910*/  IADD3 R24, P5, R34, UR14, RZ ;  /* 0x0000000e22187c10 */ /* 0x000fc8000ffbe0ff */
[----:B------:R4:W-:Y:S05]  /*3920*/  @P1 STG.E desc[UR22][R4.64], R51 ;  /* 0x0000003304001986 */ /* 0x0009ea000c101916 */
[----:B------:R-:W-:Y:S05]  /*3930*/  @!P3 BRA `(.L_x_83) ;  /* 0x00000000000cb947 */ /* 0x000fea0003800000 */
[----:B----4-:R-:W-:-:S04]  /*3940*/  IADD3 R4, P1, R30, UR12, RZ ;  /* 0x0000000c1e047c10 */ /* 0x010fc8000ff3e0ff */
[----:B------:R-:W-:-:S05]  /*3950*/  IADD3.X R5, R31, UR7, RZ, P1, !PT ;  /* 0x000000071f057c10 */ /* 0x000fca0008ffe4ff */
[----:B------:R4:W5:Y:S04]  /*3960*/  LDG.E.LTC128B R70, desc[UR22][R4.64] ;  /* 0x0000001604467981 */ /* 0x000968000c1e1920 */
.L_x_83:
[----:B------:R-:W-:Y:S05]  /*3970*/  BSYNC B1 ;  /* 0x0000000000017941 */ /* 0x000fea0003800000 */
.L_x_82:
[----:B-----5:R-:W-:Y:S01]  /*3980*/  IMAD R0, R70, R13, RZ ;  /* 0x0000000d46007224 */ /* 0x020fe200078e02ff */
[----:B--2---:R-:W-:Y:S01]  /*3990*/  IADD3.X R25, R35, UR13, RZ, P5, !PT ;  /* 0x0000000d23197c10 */ /* 0x004fe2000affe4ff */
[----:B------:R-:W-:Y:S01]  /*39a0*/  BSSY B1, `(.L_x_84) ;  /* 0x0000009000017945 */ /* 0x000fe20003800000 */
[----:B------:R-:W-:Y:S01]  /*39b0*/  ISETP.GT.AND P1, PT, R69, RZ, P2 ;  /* 0x000000ff4500720c */ /* 0x000fe20001724270 */
[----:B----4-:R-:W-:Y:S01]  /*39c0*/  IMAD R5, R52, R7, R0 ;  /* 0x0000000734057224 */ /* 0x010fe200078e0200 */
[----:B------:R-:W-:-:S04]  /*39d0*/  IADD3 R26, P5, R28, UR14, RZ ;  /* 0x0000000e1c1a7c10 */ /* 0x000fc8000ffbe0ff */
[----:B------:R2:W-:Y:S07]  /*39e0*/  @P3 STG.E desc[UR22][R24.64], R5 ;  /* 0x0000000518003986 */ /* 0x0005ee000c101916 */
[----:B------:R-:W-:Y:S05]  /*39f0*/  @!P1 BRA `(.L_x_85) ;  /* 0x00000000000c9947 */ /* 0x000fea0003800000 */
[----:B------:R-:W-:-:S04]  /*3a00*/  IADD3 R4, P3, R38, UR12, RZ ;  /* 0x0000000c26047c10 */ /* 0x000fc8000ff7e0ff */
[----:B--2---:R-:W-:-:S05]  /*3a10*/  IADD3.X R5, R39, UR7, RZ, P3, !PT ;  /* 0x0000000727057c10 */ /* 0x004fca0009ffe4ff */
[----:B------:R4:W5:Y:S04]  /*3a20*/  LDG.E.LTC128B R70, desc[UR22][R4.64] ;  /* 0x0000001604467981 */ /* 0x000968000c1e1920 */
.L_x_85:
[----:B------:R-:W-:Y:S05]  /*3a30*/  BSYNC B1 ;  /* 0x0000000000017941 */ /* 0x000fea0003800000 */
.L_x_84:
[----:B-----5:R-:W-:Y:S01]  /*3a40*/  IMAD R0, R70, R13, RZ ;  /* 0x0000000d46007224 */ /* 0x020fe200078e02ff */
[----:B------:R-:W-:Y:S01]  /*3a50*/  IADD3.X R27, R29, UR13, RZ, P5, !PT ;  /* 0x0000000d1d1b7c10 */ /* 0x000fe2000affe4ff */
[----:B------:R-:W-:Y:S01]  /*3a60*/  BSSY B1, `(.L_x_86) ;  /* 0x0000009000017945 */ /* 0x000fe20003800000 */
[----:B------:R-:W-:Y:S01]  /*3a70*/  ISETP.GT.AND P0, PT, R69, 0x8, P0 ;  /* 0x000000084500780c */ /* 0x000fe20000704270 */
[----:B------:R-:W-:Y:S01]  /*3a80*/  IMAD R53, R53, R7, R0 ;  /* 0x0000000735357224 */ /* 0x000fe200078e0200 */
[----:B----4-:R-:W-:Y:S02]  /*3a90*/  IADD3 R4, P3, R30, UR27, RZ ;  /* 0x0000001b1e047c10 */ /* 0x010fe4000ff7e0ff */
[----:B--2---:R-:W-:Y:S02]  /*3aa0*/  IADD3 R24, P5, R34, UR26, RZ ;  /* 0x0000001a22187c10 */ /* 0x004fe4000ffbe0ff */
[----:B------:R2:W-:Y:S01]  /*3ab0*/  @P1 STG.E desc[UR22][R26.64], R53 ;  /* 0x000000351a001986 */ /* 0x0005e2000c101916 */
[----:B------:R-:W-:-:S06]  /*3ac0*/  IADD3.X R5, R31, UR29, RZ, P3, !PT ;  /* 0x0000001d1f057c10 */ /* 0x000fcc0009ffe4ff */
[----:B------:R-:W-:Y:S05]  /*3ad0*/  @!P0 BRA `(.L_x_87) ;  /* 0x0000000000048947 */ /* 0x000fea0003800000 */
[----:B------:R4:W5:Y:S02]  /*3ae0*/  LDG.E.LTC128B R70, desc[UR22][R4.64] ;  /* 0x0000001604467981 */ /* 0x000964000c1e1920 */
.L_x_87:
[----:B------:R-:W-:Y:S05]  /*3af0*/  BSYNC B1 ;  /* 0x0000000000017941 */ /* 0x000fea0003800000 */
.L_x_86:
[----:B------:R-:W-:Y:S01]  /*3b00*/  ISETP.GT.AND P2, PT, R69, 0x8, P2 ;  /* 0x000000084500780c */ /* 0x000fe20001744270 */
[----:B-----5:R-:W-:Y:S01]  /*3b10*/  IMAD R0, R70, R13, RZ ;  /* 0x0000000d46007224 */ /* 0x020fe200078e02ff */
[----:B------:R-:W-:Y:S01]  /*3b20*/  IADD3.X R25, R35, UR30, RZ, P5, !PT ;  /* 0x0000001e23197c10 */ /* 0x000fe2000affe4ff */
[----:B------:R-:W-:Y:S02]  /*3b30*/  BSSY B1, `(.L_x_88) ;  /* 0x0000007000017945 */ /* 0x000fe40003800000 */
[----:B--2---:R-:W-:-:S05]  /*3b40*/  IMAD R27, R54, R7, R0 ;  /* 0x00000007361b7224 */ /* 0x004fca00078e0200 */
[----:B------:R2:W-:Y:S01]  /*3b50*/  @P0 STG.E desc[UR22][R24.64], R27 ;  /* 0x0000001b18000986 */ /* 0x0005e2000c101916 */
[----:B----4-:R-:W-:-:S04]  /*3b60*/  IADD3 R4, P0, R38, UR27, RZ ;  /* 0x0000001b26047c10 */ /* 0x010fc8000ff1e0ff */
[----:B------:R-:W-:Y:S01]  /*3b70*/  IADD3.X R5, R39, UR29, RZ, P0, !PT ;  /* 0x0000001d27057c10 */ /* 0x000fe200087fe4ff */
[----:B------:R-:W-:Y:S08]  /*3b80*/  @!P2 BRA `(.L_x_89) ;  /* 0x000000000004a947 */ /* 0x000ff00003800000 */
[----:B------:R4:W5:Y:S02]  /*3b90*/  LDG.E.LTC128B R70, desc[UR22][R4.64] ;  /* 0x0000001604467981 */ /* 0x000964000c1e1920 */
.L_x_89:
[----:B------:R-:W-:Y:S05]  /*3ba0*/  BSYNC B1 ;  /* 0x0000000000017941 */ /* 0x000fea0003800000 */
.L_x_88:
[----:B------:R-:W-:Y:S05]  /*3bb0*/  @!P2 BRA `(.L_x_90) ;  /* 0x0000000800c4a947 */ /* 0x000fea0003800000 */
[----:B----4-:R-:W-:Y:S01]  /*3bc0*/  IADD3 R4, P0, R28, UR26, RZ ;  /* 0x0000001a1c047c10 */ /* 0x010fe2000ff1e0ff */
[----:B-----5:R-:W-:-:S03]  /*3bd0*/  IMAD R70, R70, R13, RZ ;  /* 0x0000000d46467224 */ /* 0x020fc600078e02ff */
[----:B------:R-:W-:Y:S01]  /*3be0*/  IADD3.X R5, R29, UR30, RZ, P0, !PT ;  /* 0x0000001e1d057c10 */ /* 0x000fe200087fe4ff */
[----:B------:R-:W-:-:S05]  /*3bf0*/  IMAD R55, R55, R7, R70 ;  /* 0x0000000737377224 */ /* 0x000fca00078e0246 */
[----:B------:R4:W-:Y:S01]  /*3c00*/  STG.E desc[UR22][R4.64], R55 ;  /* 0x0000003704007986 */ /* 0x0009e2000c101916 */
[----:B------:R-:W-:Y:S05]  /*3c10*/  BRA `(.L_x_90) ;  /* 0x0000000800ac7947 */ /* 0x000fea0003800000 */
.L_x_27:
[----:B------:R-:W-:Y:S01]  /*3c20*/  ISETP.GT.AND P1, PT, R0, 0x1, PT ;  /* 0x000000010000780c */ /* 0x000fe20003f24270 */
[----:B------:R-:W-:Y:S01]  /*3c30*/  ULDC.64 UR8, c[0x0][0x6c0] ;  /* 0x0001b00000087ab9 */ /* 0x000fe20000000a00 */
[----:B------:R-:W-:Y:S01]  /*3c40*/  ISETP.GT.AND P0, PT, R69, 0x8, P0 ;  /* 0x000000084500780c */ /* 0x000fe20000704270 */
[-C--:B------:R-:W-:Y:S01]  /*3c50*/  IMAD R59, R24, R7.reuse, RZ ;  /* 0x00000007183b7224 */ /* 0x080fe200078e02ff */
[----:B------:R-:W-:Y:S01]  /*3c60*/  LEA R4, P5, R62, UR8, 0x2 ;  /* 0x000000083e047c11 */ /* 0x000fe2000f8a10ff */
[-C--:B------:R-:W-:Y:S01]  /*3c70*/  IMAD R61, R25, R7.reuse, RZ ;  /* 0x00000007193d7224 */ /* 0x080fe200078e02ff */
[----:B------:R-:W-:Y:S01]  /*3c80*/  ISETP.GT.AND P3, PT, R69, RZ, P1 ;  /* 0x000000ff4500720c */ /* 0x000fe20000f64270 */
[-C--:B------:R-:W-:Y:S01]  /*3c90*/  IMAD R63, R26, R7.reuse, RZ ;  /* 0x000000071a3f7224 */ /* 0x080fe200078e02ff */
[----:B------:R-:W-:Y:S01]  /*3ca0*/  LEA.HI.X R5, R62, UR9, R79, 0x2, P5 ;  /* 0x000000093e057c11 */ /* 0x000fe2000a8f144f */
[-C--:B------:R-:W-:Y:S01]  /*3cb0*/  IMAD R65, R27, R7.reuse, RZ ;  /* 0x000000071b417224 */ /* 0x080fe200078e02ff */
[C---:B------:R-:W-:Y:S01]  /*3cc0*/  LEA R56, P5, R80.reuse, R4, 0x2 ;  /* 0x0000000450387211 */ /* 0x040fe200078a10ff */
[----:B------:R-:W-:Y:S01]  /*3cd0*/  IMAD R33, R33, R7, RZ ;  /* 0x0000000721217224 */ /* 0x000fe200078e02ff */
[----:B------:R-:W-:Y:S01]  /*3ce0*/  ISETP.GT.AND P1, PT, R69, 0x8, P1 ;  /* 0x000000084500780c */ /* 0x000fe20000f24270 */
[----:B------:R0:W-:Y:S01]  /*3cf0*/  @P2 STG.E desc[UR22][R4.64], R59 ;  /* 0x0000003b04002986 */ /* 0x0001e2000c101916 */
[----:B------:R-:W-:Y:S01]  /*3d00*/  LEA.HI.X R57, R80, R5, R81, 0x2, P5 ;  /* 0x0000000550397211 */ /* 0x000fe200028f1451 */
[-C--:B------:R-:W-:Y:S01]  /*3d10*/  IMAD R35, R35, R7.reuse, RZ ;  /* 0x0000000723237224 */ /* 0x080fe200078e02ff */
[----:B------:R-:W-:Y:S01]  /*3d20*/  ISETP.GT.AND P2, PT, R0, 0x9, PT ;  /* 0x000000090000780c */ /* 0x000fe20003f44270 */
[----:B------:R-:W-:-:S02]  /*3d30*/  IMAD R37, R37, R7, RZ ;  /* 0x0000000725257224 */ /* 0x000fc400078e02ff */
[----:B------:R1:W-:Y:S01]  /*3d40*/  @P3 STG.E desc[UR22][R56.64], R61 ;  /* 0x0000003d38003986 */ /* 0x0003e2000c101916 */
[----:B------:R-:W-:Y:S01]  /*3d50*/  ISETP.GT.AND P3, PT, R0, 0x8, PT ;  /* 0x000000080000780c */ /* 0x000fe20003f64270 */
[-C--:B------:R-:W-:Y:S01]  /*3d60*/  IMAD R39, R39, R7.reuse, RZ ;  /* 0x0000000727277224 */ /* 0x080fe200078e02ff */
[C---:B------:R-:W-:Y:S01]  /*3d70*/  ISETP.GT.AND P6, PT, R69.reuse, RZ, P2 ;  /* 0x000000ff4500720c */ /* 0x040fe200017c4270 */
[----:B------:R2:W-:Y:S01]  /*3d80*/  @P0 STG.E desc[UR22][R4.64+0x20], R63 ;  /* 0x0000203f04000986 */ /* 0x0005e2000c101916 */
[----:B------:R-:W-:Y:S01]  /*3d90*/  IADD3 R24, P0, R4, UR14, RZ ;  /* 0x0000000e04187c10 */ /* 0x000fe2000ff1e0ff */
[-C--:B0-----:R-:W-:Y:S01]  /*3da0*/  IMAD R59, R28, R7.reuse, RZ ;  /* 0x000000071c3b7224 */ /* 0x081fe200078e02ff */
[----:B------:R-:W-:Y:S01]  /*3db0*/  ISETP.GT.AND P5, PT, R69, RZ, P3 ;  /* 0x000000ff4500720c */ /* 0x000fe20001fa4270 */
[----:B------:R0:W-:Y:S01]  /*3dc0*/  @P1 STG.E desc[UR22][R56.64+0x20], R65 ;  /* 0x0000204138001986 */ /* 0x0001e2000c101916 */
[----:B------:R-:W-:Y:S01]  /*3dd0*/  IADD3.X R25, R5, UR13, RZ, P0, !PT ;  /* 0x0000000d05197c10 */ /* 0x000fe200087fe4ff */
[-C--:B------:R-:W-:Y:S01]  /*3de0*/  IMAD R41, R41, R7.reuse, RZ ;  /* 0x0000000729297224 */ /* 0x080fe200078e02ff */
[----:B------:R-:W-:Y:S01]  /*3df0*/  IADD3 R26, P0, R56, UR14, RZ ;  /* 0x0000000e381a7c10 */ /* 0x000fe2000ff1e0ff */
[-C--:B-1----:R-:W-:Y:S01]  /*3e00*/  IMAD R61, R29, R7.reuse, RZ ;  /* 0x000000071d3d7224 */ /* 0x082fe200078e02ff */
[----:B------:R-:W-:Y:S01]  /*3e10*/  ISETP.GT.AND P2, PT, R69, 0x8, P2 ;  /* 0x000000084500780c */ /* 0x000fe20001744270 */
[-C--:B------:R-:W-:Y:S01]  /*3e20*/  IMAD R43, R43, R7.reuse, RZ ;  /* 0x000000072b2b7224 */ /* 0x080fe200078e02ff */
[----:B------:R-:W-:Y:S01]  /*3e30*/  IADD3.X R27, R57, UR13, RZ, P0, !PT ;  /* 0x0000000d391b7c10 */ /* 0x000fe200087fe4ff */
[-C--:B--2---:R-:W-:Y:S01]  /*3e40*/  IMAD R63, R30, R7.reuse, RZ ;  /* 0x000000071e3f7224 */ /* 0x084fe200078e02ff */
[----:B------:R-:W-:Y:S01]  /*3e50*/  ISETP.GT.AND P0, PT, R69, 0x8, P3 ;  /* 0x000000084500780c */ /* 0x000fe20001f04270 */
[-C--:B------:R-:W-:Y:S01]  /*3e60*/  IMAD R45, R45, R7.reuse, RZ ;  /* 0x000000072d2d7224 */ /* 0x080fe200078e02ff */
[----:B------:R-:W-:Y:S01]  /*3e70*/  IADD3 R4, P1, R4, UR26, RZ ;  /* 0x0000001a04047c10 */ /* 0x000fe2000ff3e0ff */
[----:B------:R1:W-:Y:S01]  /*3e80*/  @P5 STG.E desc[UR22][R24.64], R59 ;  /* 0x0000003b18005986 */ /* 0x0003e2000c101916 */
[----:B------:R-:W-:Y:S01]  /*3e90*/  ISETP.GT.AND P3, PT, R0, 0x10, PT ;  /* 0x000000100000780c */ /* 0x000fe20003f64270 */
[-C--:B0-----:R-:W-:Y:S01]  /*3ea0*/  IMAD R65, R31, R7.reuse, RZ ;  /* 0x000000071f417224 */ /* 0x081fe200078e02ff */
[----:B------:R-:W-:Y:S01]  /*3eb0*/  IADD3.X R5, R5, UR30, RZ, P1, !PT ;  /* 0x0000001e05057c10 */ /* 0x000fe20008ffe4ff */
[----:B------:R0:W-:Y:S01]  /*3ec0*/  @P6 STG.E desc[UR22][R26.64], R61 ;  /* 0x0000003d1a006986 */ /* 0x0001e2000c101916 */
[----:B------:R-:W-:Y:S01]  /*3ed0*/  ISETP.GT.AND P5, PT, R69, RZ, P3 ;  /* 0x000000ff4500720c */ /* 0x000fe20001fa4270 */
[-C--:B------:R-:W-:Y:S01]  /*3ee0*/  IMAD R47, R47, R7.reuse, RZ ;  /* 0x000000072f2f7224 */ /* 0x080fe200078e02ff */
[----:B------:R-:W-:Y:S01]  /*3ef0*/  IADD3 R28, P6, R56, UR26, RZ ;  /* 0x0000001a381c7c10 */ /* 0x000fe2000ffde0ff */
[-C--:B------:R-:W-:Y:S01]  /*3f00*/  IMAD R49, R49, R7.reuse, RZ ;  /* 0x0000000731317224 */ /* 0x080fe200078e02ff */
[----:B------:R-:W-:Y:S01]  /*3f10*/  ISETP.GT.AND P1, PT, R0, 0x11, PT ;  /* 0x000000110000780c */ /* 0x000fe20003f24270 */
[----:B------:R2:W-:Y:S01]  /*3f20*/  @P0 STG.E desc[UR22][R4.64], R63 ;  /* 0x0000003f04000986 */ /* 0x0005e2000c101916 */
[----:B------:R-:W-:Y:S01]  /*3f30*/  IADD3 R30, P0, R24, UR14, RZ ;  /* 0x0000000e181e7c10 */ /* 0x000fe2000ff1e0ff */
[-C--:B-1----:R-:W-:Y:S01]  /*3f40*/  IMAD R59, R32, R7.reuse, RZ ;  /* 0x00000007203b7224 */ /* 0x082fe200078e02ff */
[----:B------:R-:W-:Y:S01]  /*3f50*/  IADD3.X R29, R57, UR30, RZ, P6, !PT ;  /* 0x0000001e391d7c10 */ /* 0x000fe2000b7fe4ff */
[-C--:B------:R-:W-:Y:S01]  /*3f60*/  IMAD R51, R51, R7.reuse, RZ ;  /* 0x0000000733337224 */ /* 0x080fe200078e02ff */
[----:B------:R-:W-:Y:S01]  /*3f70*/  IADD3.X R31, R25, UR13, RZ, P0, !PT ;  /* 0x0000000d191f7c10 */ /* 0x000fe200087fe4ff */
[-C--:B0-----:R-:W-:Y:S01]  /*3f80*/  IMAD R61, R34, R7.reuse, RZ ;  /* 0x00000007223d7224 */ /* 0x081fe200078e02ff */
[----:B------:R-:W-:Y:S01]  /*3f90*/  IADD3 R56, P0, R26, UR14, RZ ;  /* 0x0000000e1a387c10 */ /* 0x000fe2000ff1e0ff */
[----:B------:R-:W-:Y:S01]  /*3fa0*/  @P2 STG.E desc[UR22][R28.64], R65 ;  /* 0x000000411c002986 */ /* 0x000fe2000c101916 */
[----:B------:R-:W-:Y:S01]  /*3fb0*/  ISETP.GT.AND P6, PT, R69, RZ, P1 ;  /* 0x000000ff4500720c */ /* 0x000fe20000fc4270 */
[-C--:B------:R-:W-:Y:S01]  /*3fc0*/  IMAD R53, R53, R7.reuse, RZ ;  /* 0x0000000735357224 */ /* 0x080fe200078e02ff */
[----:B------:R-:W-:Y:S01]  /*3fd0*/  IADD3.X R57, R27, UR13, RZ, P0, !PT ;  /* 0x0000000d1b397c10 */ /* 0x000fe200087fe4ff */
[----:B------:R-:W-:Y:S01]  /*3fe0*/  @P5 STG.E desc[UR22][R30.64], R59 ;  /* 0x0000003b1e005986 */ /* 0x000fe2000c101916 */
[----:B------:R-:W-:Y:S01]  /*3ff0*/  ISETP.GT.AND P0, PT, R69, 0x8, P3 ;  /* 0x000000084500780c */ /* 0x000fe20001f04270 */
[----:B------:R-:W-:Y:S01]  /*4000*/  IMAD R55, R55, R7, RZ ;  /* 0x0000000737377224 */ /* 0x000fe200078e02ff */
[----:B--2---:R-:W-:-:S02]  /*4010*/  IADD3 R4, P5, R24, UR26, RZ ;  /* 0x0000001a18047c10 */ /* 0x004fc4000ffbe0ff */
[----:B------:R-:W-:Y:S02]  /*4020*/  ISETP.GT.AND P2, PT, R69, 0x8, P1 ;  /* 0x000000084500780c */ /* 0x000fe40000f44270 */
[----:B------:R-:W-:Y:S02]  /*4030*/  IADD3.X R5, R25, UR30, RZ, P5, !PT ;  /* 0x0000001e19057c10 */ /* 0x000fe4000affe4ff */
[----:B------:R-:W-:Y:S01]  /*4040*/  ISETP.GT.AND P3, PT, R0, 0x18, PT ;  /* 0x000000180000780c */ /* 0x000fe20003f64270 */
[----:B------:R0:W-:Y:S01]  /*4050*/  @P6 STG.E desc[UR22][R56.64], R33 ;  /* 0x0000002138006986 */ /* 0x0001e2000c101916 */
[----:B------:R-:W-:Y:S02]  /*4060*/  IADD3 R24, P6, R26, UR26, RZ ;  /* 0x0000001a1a187c10 */ /* 0x000fe4000ffde0ff */
[----:B------:R-:W-:Y:S01]  /*4070*/  ISETP.GT.AND P1, PT, R0, 0x19, PT ;  /* 0x000000190000780c */ /* 0x000fe20003f24270 */
[----:B------:R1:W-:Y:S01]  /*4080*/  @P0 STG.E desc[UR22][R4.64], R61 ;  /* 0x0000003d04000986 */ /* 0x0003e2000c101916 */
[----:B------:R-:W-:-:S02]  /*4090*/  ISETP.GT.AND P5, PT, R69, RZ, P3 ;  /* 0x000000ff4500720c */ /* 0x000fc40001fa4270 */
[----:B------:R-:W-:Y:S02]  /*40a0*/  IADD3.X R25, R27, UR30, RZ, P6, !PT ;  /* 0x0000001e1b197c10 */ /* 0x000fe4000b7fe4ff */
[----:B------:R-:W-:Y:S02]  /*40b0*/  IADD3 R26, P0, R30, UR14, RZ ;  /* 0x0000000e1e1a7c10 */ /* 0x000fe4000ff1e0ff */
[----:B------:R-:W-:Y:S01]  /*40c0*/  ISETP.GT.AND P6, PT, R69, RZ, P1 ;  /* 0x000000ff4500720c */ /* 0x000fe20000fc4270 */
[----:B0-----:R-:W-:Y:S01]  /*40d0*/  IMAD R33, R36, R7, RZ ;  /* 0x0000000724217224 */ /* 0x001fe200078e02ff */
[----:B------:R-:W-:Y:S01]  /*40e0*/  IADD3.X R27, R31, UR13, RZ, P0, !PT ;  /* 0x0000000d1f1b7c10 */ /* 0x000fe200087fe4ff */
[----:B------:R0:W-:Y:S01]  /*40f0*/  @P2 STG.E desc[UR22][R24.64], R35 ;  /* 0x0000002318002986 */ /* 0x0001e2000c101916 */
[----:B------:R-:W-:Y:S02]  /*4100*/  IADD3 R28, P0, R56, UR14, RZ ;  /* 0x0000000e381c7c10 */ /* 0x000fe4000ff1e0ff */
[----:B------:R-:W-:Y:S01]  /*4110*/  ISETP.GT.AND P2, PT, R69, 0x8, P1 ;  /* 0x000000084500780c */ /* 0x000fe20000f44270 */
[----:B------:R-:W-:Y:S01]  /*4120*/  @P5 STG.E desc[UR22][R26.64], R33 ;  /* 0x000000211a005986 */ /* 0x000fe2000c101916 */
[----:B------:R-:W-:-:S02]  /*4130*/  IADD3.X R29, R57, UR13, RZ, P0, !PT ;  /* 0x0000000d391d7c10 */ /* 0x000fc400087fe4ff */
[----:B------:R-:W-:Y:S02]  /*4140*/  ISETP.GT.AND P0, PT, R69, 0x8, P3 ;  /* 0x000000084500780c */ /* 0x000fe40001f04270 */
[----:B-1----:R-:W-:Y:S01]  /*4150*/  IADD3 R4, P5, R30, UR26, RZ ;  /* 0x0000001a1e047c10 */ /* 0x002fe2000ffbe0ff */
[----:B------:R1:W-:Y:S01]  /*4160*/  @P6 STG.E desc[UR22][R28.64], R37 ;  /* 0x000000251c006986 */ /* 0x0003e2000c101916 */
[----:B------:R-:W-:Y:S01]  /*4170*/  ISETP.GT.AND P3, PT, R0, 0x20, PT ;  /* 0x000000200000780c */ /* 0x000fe20003f64270 */
[----:B0-----:R-:W-:Y:S01]  /*4180*/  IMAD R35, R38, R7, RZ ;  /* 0x0000000726237224 */ /* 0x001fe200078e02ff */
[----:B------:R-:W-:Y:S02]  /*4190*/  IADD3 R24, P6, R56, UR26, RZ ;  /* 0x0000001a38187c10 */ /* 0x000fe4000ffde0ff */
[----:B------:R-:W-:Y:S02]  /*41a0*/  IADD3.X R5, R31, UR30, RZ, P5, !PT ;  /* 0x0000001e1f057c10 */ /* 0x000fe4000affe4ff */
[----:B------:R-:W-:-:S02]  /*41b0*/  IADD3.X R25, R57, UR30, RZ, P6, !PT ;  /* 0x0000001e39197c10 */ /* 0x000fc4000b7fe4ff */
[C---:B------:R-:W-:Y:S01]  /*41c0*/  ISETP.GT.AND P5, PT, R69.reuse, RZ, P3 ;  /* 0x000000ff4500720c */ /* 0x040fe20001fa4270 */
[----:B------:R0:W-:Y:S01]  /*41d0*/  @P0 STG.E desc[UR22][R4.64], R35 ;  /* 0x0000002304000986 */ /* 0x0001e2000c101916 */
[----:B------:R-:W-:Y:S01]  /*41e0*/  ISETP.GT.AND P1, PT, R0, 0x21, PT ;  /* 0x000000210000780c */ /* 0x000fe20003f24270 */
[----:B-1----:R-:W-:Y:S01]  /*41f0*/  IMAD R37, R40, R7, RZ ;  /* 0x0000000728257224 */ /* 0x002fe200078e02ff */
[----:B------:R-:W-:Y:S01]  /*4200*/  IADD3 R30, P6, R26, UR14, RZ ;  /* 0x0000000e1a1e7c10 */ /* 0x000fe2000ffde0ff */
[----:B------:R1:W-:Y:S01]  /*4210*/  @P2 STG.E desc[UR22][R24.64], R39 ;  /* 0x0000002718002986 */ /* 0x0003e2000c101916 */
[----:B------:R-:W-:Y:S02]  /*4220*/  IADD3 R32, P2, R28, UR14, RZ ;  /* 0x0000000e1c207c10 */ /* 0x000fe4000ff5e0ff */
[----:B------:R-:W-:Y:S02]  /*4230*/  ISETP.GT.AND P0, PT, R69, RZ, P1 ;  /* 0x000000ff4500720c */ /* 0x000fe40000f04270 */
[----:B------:R-:W-:-:S02]  /*4240*/  IADD3.X R31, R27, UR13, RZ, P6, !PT ;  /* 0x0000000d1b1f7c10 */ /* 0x000fc4000b7fe4ff */
[----:B------:R-:W-:Y:S01]  /*4250*/  IADD3.X R33, R29, UR13, RZ, P2, !PT ;  /* 0x0000000d1d217c10 */ /* 0x000fe200097fe4ff */
[----:B0-----:R-:W-:Y:S01]  /*4260*/  IMAD R35, R42, R7, RZ ;  /* 0x000000072a237224 */ /* 0x001fe200078e02ff */
[C---:B------:R-:W-:Y:S01]  /*4270*/  ISETP.GT.AND P2, PT, R69.reuse, 0x8, P3 ;  /* 0x000000084500780c */ /* 0x040fe20001f44270 */
[----:B------:R0:W-:Y:S01]  /*4280*/  @P5 STG.E desc[UR22][R30.64], R37 ;  /* 0x000000251e005986 */ /* 0x0001e2000c101916 */
[----:B------:R-:W-:Y:S02]  /*4290*/  IADD3 R4, P5, R26, UR26, RZ ;  /* 0x0000001a1a047c10 */ /* 0x000fe4000ffbe0ff */
[----:B------:R-:W-:Y:S02]  /*42a0*/  ISETP.GT.AND P1, PT, R69, 0x8, P1 ;  /* 0x000000084500780c */ /* 0x000fe40000f24270 */
[----:B------:R-:W-:Y:S01]  /*42b0*/  IADD3.X R5, R27, UR30, RZ, P5, !PT ;  /* 0x0000001e1b057c10 */ /* 0x000fe2000affe4ff */
[----:B------:R-:W-:Y:S01]  /*42c0*/  @P0 STG.E desc[UR22][R32.64], R41 ;  /* 0x0000002920000986 */ /* 0x000fe2000c101916 */
[----:B-1----:R-:W-:-:S02]  /*42d0*/  IADD3 R24, P6, R28, UR26, RZ ;  /* 0x0000001a1c187c10 */ /* 0x002fc4000ffde0ff */
[C---:B------:R-:W-:Y:S02]  /*42e0*/  ISETP.GT.AND P3, PT, R0.reuse, 0x28, PT ;  /* 0x000000280000780c */ /* 0x040fe40003f64270 */
[----:B------:R-:W-:Y:S01]  /*42f0*/  ISETP.GT.AND P0, PT, R0, 0x29, PT ;  /* 0x000000290000780c */ /* 0x000fe20003f04270 */
[----:B------:R1:W-:Y:S01]  /*4300*/  @P2 STG.E desc[UR22][R4.64], R35 ;  /* 0x0000002304002986 */ /* 0x0003e2000c101916 */
[----:B------:R-:W-:Y:S01]  /*4310*/  IADD3.X R25, R29, UR30, RZ, P6, !PT ;  /* 0x0000001e1d197c10 */ /* 0x000fe2000b7fe4ff */
[----:B0-----:R-:W-:Y:S01]  /*4320*/  IMAD R37, R44, R7, RZ ;  /* 0x000000072c257224 */ /* 0x001fe200078e02ff */
[C---:B------:R-:W-:Y:S02]  /*4330*/  ISETP.GT.AND P5, PT, R69.reuse, RZ, P3 ;  /* 0x000000ff4500720c */ /* 0x040fe40001fa4270 */
[----:B------:R-:W-:Y:S01]  /*4340*/  IADD3 R26, P6, R30, UR14, RZ ;  /* 0x0000000e1e1a7c10 */ /* 0x000fe2000ffde0ff */
[----:B------:R0:W-:Y:S01]  /*4350*/  @P1 STG.E desc[UR22][R24.64], R43 ;  /* 0x0000002b18001986 */ /* 0x0001e2000c101916 */
[----:B------:R-:W-:-:S02]  /*4360*/  ISETP.GT.AND P2, PT, R69, RZ, P0 ;  /* 0x000000ff4500720c */ /* 0x000fc40000744270 */
[----:B------:R-:W-:Y:S02]  /*4370*/  IADD3.X R27, R31, UR13, RZ, P6, !PT ;  /* 0x0000000d1f1b7c10 */ /* 0x000fe4000b7fe4ff */
[----:B------:R-:W-:Y:S01]  /*4380*/  IADD3 R28, P6, R32, UR14, RZ ;  /* 0x0000000e201c7c10 */ /* 0x000fe2000ffde0ff */
[----:B-1----:R-:W-:Y:S01]  /*4390*/  IMAD R35, R46, R7, RZ ;  /* 0x000000072e237224 */ /* 0x002fe200078e02ff */
[----:B------:R-:W-:Y:S02]  /*43a0*/  ISETP.GT.AND P1, PT, R69, 0x8, P3 ;  /* 0x000000084500780c */ /* 0x000fe40001f24270 */
[----:B------:R-:W-:Y:S01]  /*43b0*/  IADD3 R4, P3, R30, UR26, RZ ;  /* 0x0000001a1e047c10 */ /* 0x000fe2000ff7e0ff */
[----:B------:R1:W-:Y:S01]  /*43c0*/  @P5 STG.E desc[UR22][R26.64], R37 ;  /* 0x000000251a005986 */ /* 0x0003e2000c101916 */
[----:B------:R-:W-:Y:S02]  /*43d0*/  IADD3.X R29, R33, UR13, RZ, P6, !PT ;  /* 0x0000000d211d7c10 */ /* 0x000fe4000b7fe4ff */
[----:B------:R-:W-:-:S02]  /*43e0*/  ISETP.GT.AND P0, PT, R69, 0x8, P0 ;  /* 0x000000084500780c */ /* 0x000fc40000704270 */
[----:B------:R-:W-:Y:S01]  /*43f0*/  IADD3.X R5, R31, UR30, RZ, P3, !PT ;  /* 0x0000001e1f057c10 */ /* 0x000fe20009ffe4ff */
[----:B------:R-:W-:Y:S01]  /*4400*/  @P2 STG.E desc[UR22][R28.64], R45 ;  /* 0x0000002d1c002986 */ /* 0x000fe2000c101916 */
[----:B0-----:R-:W-:Y:S02]  /*4410*/  IADD3 R24, P3, R32, UR26, RZ ;  /* 0x0000001a20187c10 */ /* 0x001fe4000ff7e0ff */
[----:B------:R-:W-:Y:S01]  /*4420*/  ISETP.GT.AND P2, PT, R0, 0x30, PT ;  /* 0x000000300000780c */ /* 0x000fe20003f44270 */
[----:B------:R0:W-:Y:S01]  /*4430*/  @P1 STG.E desc[UR22][R4.64], R35 ;  /* 0x0000002304001986 */ /* 0x0001e2000c101916 */
[----:B------:R-:W-:Y:S01]  /*4440*/  IADD3.X R25, R33, UR30, RZ, P3, !PT ;  /* 0x0000001e21197c10 */ /* 0x000fe20009ffe4ff */
[----:B-1----:R-:W-:Y:S01]  /*4450*/  IMAD R37, R48, R7, RZ ;  /* 0x0000000730257224 */ /* 0x002fe200078e02ff */
[----:B------:R-:W-:Y:S02]  /*4460*/  ISETP.GT.AND P3, PT, R0, 0x31, PT ;  /* 0x000000310000780c */ /* 0x000fe40003f64270 */
[C---:B------:R-:W-:Y:S01]  /*4470*/  ISETP.GT.AND P6, PT, R69.reuse, RZ, P2 ;  /* 0x000000ff4500720c */ /* 0x040fe200017c4270 */
[----:B------:R1:W-:Y:S01]  /*4480*/  @P0 STG.E desc[UR22][R24.64], R47 ;  /* 0x0000002f18000986 */ /* 0x0003e2000c101916 */
[----:B------:R-:W-:-:S02]  /*4490*/  ISETP.GT.AND P5, PT, R69, RZ, P3 ;  /* 0x000000ff4500720c */ /* 0x000fc40001fa4270 */
[----:B------:R-:W-:Y:S02]  /*44a0*/  IADD3 R30, P1, R26, UR14, RZ ;  /* 0x0000000e1a1e7c10 */ /* 0x000fe4000ff3e0ff */
[----:B------:R-:W-:Y:S01]  /*44b0*/  ISETP.GT.AND P0, PT, R69, 0x8, P2 ;  /* 0x000000084500780c */ /* 0x000fe20001704270 */
[----:B0-----:R-:W-:Y:S01]  /*44c0*/  IMAD R35, R50, R7, RZ ;  /* 0x0000000732237224 */ /* 0x001fe200078e02ff */
[----:B------:R-:W-:Y:S02]  /*44d0*/  IADD3 R32, P2, R28, UR14, RZ ;  /* 0x0000000e1c207c10 */ /* 0x000fe4000ff5e0ff */
[----:B------:R-:W-:Y:S02]  /*44e0*/  IADD3.X R31, R27, UR13, RZ, P1, !PT ;  /* 0x0000000d1b1f7c10 */ /* 0x000fe40008ffe4ff */
[----:B------:R-:W-:Y:S02]  /*44f0*/  IADD3.X R33, R29, UR13, RZ, P2, !PT ;  /* 0x0000000d1d217c10 */ /* 0x000fe400097fe4ff */
[----:B------:R-:W-:Y:S01]  /*4500*/  ISETP.GT.AND P3, PT, R69, 0x8, P3 ;  /* 0x000000084500780c */ /* 0x000fe20001f64270 */
[----:B------:R0:W-:Y:S01]  /*4510*/  @P6 STG.E desc[UR22][R30.64], R37 ;  /* 0x000000251e006986 */ /* 0x0001e2000c101916 */
[----:B------:R-:W-:-:S02]  /*4520*/  IADD3 R4, P6, R26, UR26, RZ ;  /* 0x0000001a1a047c10 */ /* 0x000fc4000ffde0ff */
[----:B------:R-:W-:Y:S01]  /*4530*/  ISETP.GT.AND P1, PT, R0, 0x38, PT ;  /* 0x000000380000780c */ /* 0x000fe20003f24270 */
[----:B------:R-:W-:Y:S01]  /*4540*/  @P5 STG.E desc[UR22][R32.64], R49 ;  /* 0x0000003120005986 */ /* 0x000fe2000c101916 */
[----:B-1----:R-:W-:Y:S02]  /*4550*/  IADD3 R24, P5, R28, UR26, RZ ;  /* 0x0000001a1c187c10 */ /* 0x002fe4000ffbe0ff */
[----:B------:R-:W-:Y:S02]  /*4560*/  IADD3.X R5, R27, UR30, RZ, P6, !PT ;  /* 0x0000001e1b057c10 */ /* 0x000fe4000b7fe4ff */
[----:B------:R-:W-:Y:S02]  /*4570*/  IADD3.X R25, R29, UR30, RZ, P5, !PT ;  /* 0x0000001e1d197c10 */ /* 0x000fe4000affe4ff */
[----:B------:R-:W-:Y:S01]  /*4580*/  ISETP.GT.AND P2, PT, R0, 0x39, PT ;  /* 0x000000390000780c */ /* 0x000fe20003f44270 */
[----:B------:R1:W-:Y:S01]  /*4590*/  @P0 STG.E desc[UR22][R4.64], R35 ;  /* 0x0000002304000986 */ /* 0x0003e2000c101916 */
[C---:B------:R-:W-:Y:S01]  /*45a0*/  ISETP.GT.AND P0, PT, R69.reuse, RZ, P1 ;  /* 0x000000ff4500720c */ /* 0x040fe20000f04270 */
[----:B0-----:R-:W-:Y:S01]  /*45b0*/  IMAD R37, R52, R7, RZ ;  /* 0x0000000734257224 */ /* 0x001fe200078e02ff */
[----:B------:R-:W-:Y:S01]  /*45c0*/  ISETP.GT.AND P5, PT, R69, RZ, P2 ;  /* 0x000000ff4500720c */ /* 0x000fe200017a4270 */
[----:B------:R0:W-:Y:S01]  /*45d0*/  @P3 STG.E desc[UR22][R24.64], R51 ;  /* 0x0000003318003986 */ /* 0x0001e2000c101916 */
[----:B------:R-:W-:-:S02]  /*45e0*/  IADD3 R26, P6, R30, UR14, RZ ;  /* 0x0000000e1e1a7c10 */ /* 0x000fc4000ffde0ff */
[C---:B------:R-:W-:Y:S02]  /*45f0*/  ISETP.GT.AND P1, PT, R69.reuse, 0x8, P1 ;  /* 0x000000084500780c */ /* 0x040fe40000f24270 */
[----:B------:R-:W-:Y:S02]  /*4600*/  ISETP.GT.AND P2, PT, R69, 0x8, P2 ;  /* 0x000000084500780c */ /* 0x000fe40001744270 */
[----:B------:R-:W-:Y:S01]  /*4610*/  IADD3.X R27, R31, UR13, RZ, P6, !PT ;  /* 0x0000000d1f1b7c10 */ /* 0x000fe2000b7fe4ff */
[----:B-1----:R-:W-:Y:S01]  /*4620*/  IMAD R35, R54, R7, RZ ;  /* 0x0000000736237224 */ /* 0x002fe200078e02ff */
[----:B------:R-:W-:Y:S02]  /*4630*/  IADD3 R4, P3, R32, UR14, RZ ;  /* 0x0000000e20047c10 */ /* 0x000fe4000ff7e0ff */
[----:B------:R-:W-:Y:S01]  /*4640*/  IADD3 R28, P6, R30, UR26, RZ ;  /* 0x0000001a1e1c7c10 */ /* 0x000fe2000ffde0ff */
[----:B------:R0:W-:Y:S01]  /*4650*/  @P0 STG.E desc[UR22][R26.64], R37 ;  /* 0x000000251a000986 */ /* 0x0001e2000c101916 */
[----:B------:R-:W-:-:S02]  /*4660*/  IADD3.X R5, R33, UR13, RZ, P3, !PT ;  /* 0x0000000d21057c10 */ /* 0x000fc40009ffe4ff */
[----:B------:R-:W-:Y:S02]  /*4670*/  IADD3 R30, P3, R32, UR26, RZ ;  /* 0x0000001a201e7c10 */ /* 0x000fe4000ff7e0ff */
[----:B------:R-:W-:Y:S01]  /*4680*/  IADD3.X R29, R31, UR30, RZ, P6, !PT ;  /* 0x0000001e1f1d7c10 */ /* 0x000fe2000b7fe4ff */
[----:B------:R0:W-:Y:S01]  /*4690*/  @P5 STG.E desc[UR22][R4.64], R53 ;  /* 0x0000003504005986 */ /* 0x0001e2000c101916 */
[----:B------:R-:W-:-:S03]  /*46a0*/  IADD3.X R31, R33, UR30, RZ, P3, !PT ;  /* 0x0000001e211f7c10 */ /* 0x000fc60009ffe4ff */
[----:B------:R0:W-:Y:S04]  /*46b0*/  @P1 STG.E desc[UR22][R28.64], R35 ;  /* 0x000000231c001986 */ /* 0x0001e8000c101916 */
[----:B------:R0:W-:Y:S02]  /*46c0*/  @P2 STG.E desc[UR22][R30.64], R55 ;  /* 0x000000371e002986 */ /* 0x0001e4000c101916 */
.L_x_90:
[----:B------:R-:W-:Y:S05]  /*46d0*/  BSYNC B0 ;  /* 0x0000000000007941 */ /* 0x000fea0003800000 */
.L_x_26:
[----:B------:R-:W-:Y:S01]  /*46e0*/  LEA R2, P0, R8, R2, 0x1 ;  /* 0x0000000208027211 */ /* 0x000fe200078008ff */
[----:B------:R-:W-:Y:S01]  /*46f0*/  ULDC.64 UR8, c[0x0][0x750] ;  /* 0x0001d40000087ab9 */ /* 0x000fe20000000a00 */
[----:B------:R-:W-:Y:S01]  /*4700*/  IMAD.U32 R0, RZ, RZ, UR17 ;  /* 0x00000011ff007e24 */ /* 0x000fe2000f8e00ff */
[----:B0-2---:R-:W-:Y:S01]  /*4710*/  PRMT R24, RZ, 0x7610, R24 ;  /* 0x00007610ff187816 */ /* 0x005fe20000000018 */
[----:B----4-:R-:W-:Y:S02]  /*4720*/  IMAD.MOV.U32 R4, RZ, RZ, -0x1 ;  /* 0xffffffffff047424 */ /* 0x010fe400078e00ff */
[----:B------:R-:W-:Y:S01]  /*4730*/  IMAD.X R3, R12, 0x1, R3, P0 ;  /* 0x000000010c037824 */ /* 0x000fe200000e0603 */
[----:B------:R-:W-:Y:S01]  /*4740*/  ISETP.GE.U32.AND P0, PT, R2, UR8, PT ;  /* 0x0000000802007c0c */ /* 0x000fe2000bf06070 */
[----:B------:R0:W-:Y:S01]  /*4750*/  SYNCS.ARRIVE.TRANS64.A1T0 RZ, [R0+UR25], RZ ;  /* 0x000000ff00ff79a7 */ /* 0x0001e20008100019 */
[----:B------:R-:W-:Y:S02]  /*4760*/  IMAD.MOV.U32 R5, RZ, RZ, -0x1 ;  /* 0xffffffffff057424 */ /* 0x000fe400078e00ff */
[----:B------:R-:W-:Y:S01]  /*4770*/  ISETP.GE.U32.AND.EX P0, PT, R3, UR9, PT, P0 ;  /* 0x0000000903007c0c */ /* 0x000fe2000bf06100 */
[----:B0-----:R-:W-:-:S12]  /*4780*/  IMAD.MOV.U32 R0, RZ, RZ, -0x1 ;  /* 0xffffffffff007424 */ /* 0x001fd800078e00ff */
[----:B------:R-:W-:Y:S05]  /*4790*/  @P0 BRA `(.L_x_91) ;  /* 0x0000000400480947 */ /* 0x000fea0003800000 */
[----:B------:R-:W0:Y:S01]  /*47a0*/  LDC.64 R28, c[0x0][0x728] ;  /* 0x0001ca00ff1c7b82 */ /* 0x000e220000000a00 */
[----:B------:R-:W2:Y:S01]  /*47b0*/  S2R R34, SR_CTAID.X ;  /* 0x0000000000227919 */ /* 0x000ea20000002500 */
[----:B------:R-:W-:Y:S02]  /*47c0*/  IMAD.MOV.U32 R26, RZ, RZ, R2 ;  /* 0x000000ffff1a7224 */ /* 0x000fe400078e0002 */
[----:B------:R-:W-:Y:S01]  /*47d0*/  IMAD.MOV.U32 R27, RZ, RZ, R3 ;  /* 0x000000ffff1b7224 */ /* 0x000fe200078e0003 */
[----:B------:R-:W4:Y:S03]  /*47e0*/  S2R R35, SR_CTAID.Y ;  /* 0x0000000000237919 */ /* 0x000f260000002600 */
[----:B------:R-:W2:Y:S08]  /*47f0*/  LDC R0, c[0x0][0x730] ;  /* 0x0001cc00ff007b82 */ /* 0x000eb00000000800 */
[----:B-1----:R-:W1:Y:S01]  /*4800*/  LDC.64 R32, c[0x0][0x720] ;  /* 0x0001c800ff207b82 */ /* 0x002e620000000a00 */
[----:B0-----:R-:W-:-:S04]  /*4810*/  ISETP.NE.U32.AND P0, PT, R28, RZ, PT ;  /* 0x000000ff1c00720c */ /* 0x001fc80003f05070 */
[----:B------:R-:W-:-:S13]  /*4820*/  ISETP.NE.AND.EX P0, PT, R29, RZ, PT, P0 ;  /* 0x000000ff1d00720c */ /* 0x000fda0003f05300 */
[----:B-12-4-:R-:W-:Y:S05]  /*4830*/  @!P0 BRA `(.L_x_92) ;  /* 0x0000000000288947 */ /* 0x016fea0003800000 */
[----:B------:R-:W0:Y:S02]  /*4840*/  LDC R5, c[0x0][0x734] ;  /* 0x0001cd00ff057b82 */ /* 0x000e240000000800 */
[----:B0-----:R-:W-:-:S05]  /*4850*/  IADD3 R27, P0, R2, R5, RZ ;  /* 0x00000005021b7210 */ /* 0x001fca0007f1e0ff */
[----:B---3--:R-:W-:-:S04]  /*4860*/  IMAD.X R31, RZ, RZ, R3, P0 ;  /* 0x000000ffff1f7224 */ /* 0x008fc800000e0603 */
[----:B------:R-:W-:-:S04]  /*4870*/  IMAD.WIDE.U32 R4, R31, R28, RZ ;  /* 0x0000001c1f047225 */ /* 0x000fc800078e00ff */
[----:B------:R-:W-:-:S04]  /*4880*/  IMAD.WIDE.U32 R24, P0, R27, R29, R4 ;  /* 0x0000001d1b187225 */ /* 0x000fc80007800004 */
[----:B------:R-:W-:-:S04]  /*4890*/  IMAD.WIDE.U32 R4, R27, R28, RZ ;  /* 0x0000001c1b047225 */ /* 0x000fc800078e00ff */
[----:B------:R-:W-:Y:S01]  /*48a0*/  IMAD.X R27, RZ, RZ, RZ, P0 ;  /* 0x000000ffff1b7224 */ /* 0x000fe200000e06ff */
[----:B------:R-:W-:Y:S01]  /*48b0*/  IADD3 RZ, P0, R5, R24, RZ ;  /* 0x0000001805ff7210 */ /* 0x000fe20007f1e0ff */
[----:B------:R-:W-:-:S04]  /*48c0*/  IMAD.MOV.U32 R26, RZ, RZ, R25 ;  /* 0x000000ffff1a7224 */ /* 0x000fc800078e0019 */
[----:B------:R-:W-:-:S08]  /*48d0*/  IMAD.WIDE.U32.X R26, R31, R29, R26, P0 ;  /* 0x0000001d1f1a7225 */ /* 0x000fd000000e041a */
.L_x_92:
[-CC-:B------:R-:W-:Y:S01]  /*48e0*/  SHF.R.U64 R28, R26, R0.reuse, R27.reuse ;  /* 0x000000001a1c7219 */ /* 0x180fe2000000121b */
[----:B------:R-:W0:Y:S01]  /*48f0*/  LDC.64 R40, c[0x0][0x740] ;  /* 0x0001d000ff287b82 */ /* 0x000e220000000a00 */
[----:B------:R-:W-:Y:S01]  /*4900*/  SHF.R.U32.HI R0, RZ, R0, R27 ;  /* 0x00000000ff007219 */ /* 0x000fe2000001161b */
[----:B------:R-:W-:Y:S01]  /*4910*/  ULDC UR8, c[0x0][0x150] ;  /* 0x0000540000087ab9 */ /* 0x000fe20000000800 */
[----:B------:R-:W-:Y:S02]  /*4920*/  IADD3 R25, P0, RZ, -R28, RZ ;  /* 0x8000001cff197210 */ /* 0x000fe40007f1e0ff */
[----:B------:R-:W-:-:S03]  /*4930*/  I2FP.F32.U32 R26, R34 ;  /* 0x00000022001a7245 */ /* 0x000fc60000201000 */
[----:B------:R-:W3:Y:S01]  /*4940*/  LDC R24, c[0x0][0x718] ;  /* 0x0001c600ff187b82 */ /* 0x000ee20000000800 */
[----:B------:R-:W-:Y:S02]  /*4950*/  IMAD.X R5, RZ, RZ, ~R0, P0 ;  /* 0x000000ffff057224 */ /* 0x000fe400000e0e00 */
[----:B------:R-:W-:Y:S01]  /*4960*/  FMUL R26, R26, UR8 ;  /* 0x000000081a1a7c20 */ /* 0x000fe20008400000 */
[----:B------:R-:W-:Y:S01]  /*4970*/  ULDC UR8, c[0x0][0x154] ;  /* 0x0000550000087ab9 */ /* 0x000fe20000000800 */
[-C--:B------:R-:W-:Y:S02]  /*4980*/  IMAD R0, R5, R32.reuse, RZ ;  /* 0x0000002005007224 */ /* 0x080fe400078e02ff */
[C---:B------:R-:W-:Y:S01]  /*4990*/  IMAD.WIDE.U32 R4, R25.reuse, R32, R2 ;  /* 0x0000002019047225 */ /* 0x040fe200078e0002 */
[----:B------:R-:W1:Y:S01]  /*49a0*/  LDC R29, c[0x0][0x708] ;  /* 0x0001c200ff1d7b82 */ /* 0x000e620000000800 */
[----:B------:R-:W2:Y:S02]  /*49b0*/  F2I.U32.TRUNC.NTZ R26, R26 ;  /* 0x0000001a001a7305 */ /* 0x000ea4000020f000 */
[----:B------:R-:W-:-:S04]  /*49c0*/  IMAD R25, R25, R33, R0 ;  /* 0x0000002119197224 */ /* 0x000fc800078e0200 */
[----:B------:R-:W-:Y:S01]  /*49d0*/  IMAD.IADD R5, R5, 0x1, R25 ;  /* 0x0000000105057824 */ /* 0x000fe200078e0219 */
[----:B------:R-:W4:Y:S01]  /*49e0*/  LDC R38, c[0x0][0x758] ;  /* 0x0001d600ff267b82 */ /* 0x000f220000000800 */
[----:B------:R-:W-:Y:S02]  /*49f0*/  I2FP.F32.U32 R25, R35 ;  /* 0x0000002300197245 */ /* 0x000fe40000201000 */
[----:B0-----:R-:W-:-:S03]  /*4a00*/  ISETP.NE.U32.AND P0, PT, R40, RZ, PT ;  /* 0x000000ff2800720c */ /* 0x001fc60003f05070 */
[----:B------:R-:W-:Y:S01]  /*4a10*/  FMUL R25, R25, UR8 ;  /* 0x0000000819197c20 */ /* 0x000fe20008400000 */
[----:B------:R-:W-:Y:S01]  /*4a20*/  ISETP.NE.AND.EX P0, PT, R41, RZ, PT, P0 ;  /* 0x000000ff2900720c */ /* 0x000fe20003f05300 */
[----:B------:R-:W0:Y:S01]  /*4a30*/  LDC R27, c[0x0][0x144] ;  /* 0x00005100ff1b7b82 */ /* 0x000e220000000800 */
[-CC-:B---3--:R-:W-:Y:S01]  /*4a40*/  SHF.R.U64 R31, R4, R24.reuse, R5.reuse ;  /* 0x00000018041f7219 */ /* 0x188fe20000001205 */
[----:B------:R3:W0:Y:S01]  /*4a50*/  F2I.U32.TRUNC.NTZ R32, R25 ;  /* 0x0000001900207305 */ /* 0x000622000020f000 */
[----:B------:R-:W-:Y:S01]  /*4a60*/  SHF.R.U32.HI R0, RZ, R24, R5 ;  /* 0x00000018ff007219 */ /* 0x000fe20000011605 */
[----:B--2---:R-:W-:-:S04]  /*4a70*/  IMAD.MOV R26, RZ, RZ, -R26 ;  /* 0x000000ffff1a7224 */ /* 0x004fc800078e0a1a */
[----:B------:R-:W2:Y:S01]  /*4a80*/  LDC R36, c[0x0][0x148] ;  /* 0x00005200ff247b82 */ /* 0x000ea20000000800 */
[-CC-:B-1----:R-:W-:Y:S02]  /*4a90*/  SHF.R.U64 R30, R31, R29.reuse, R0.reuse ;  /* 0x0000001d1f1e7219 */ /* 0x182fe40000001200 */
[----:B------:R-:W-:-:S05]  /*4aa0*/  SHF.R.U32.HI R5, RZ, R29, R0 ;  /* 0x0000001dff057219 */ /* 0x000fca0000011600 */
[----:B------:R-:W1:Y:S01]  /*4ab0*/  LDC R39, c[0x0][0x748] ;  /* 0x0001d200ff277b82 */ /* 0x000e620000000800 */
[-CC-:B----4-:R-:W-:Y:S02]  /*4ac0*/  SHF.R.U64 R33, R30, R38.reuse, R5.reuse ;  /* 0x000000261e217219 */ /* 0x190fe40000001205 */
[----:B------:R-:W-:-:S03]  /*4ad0*/  SHF.R.U32.HI R5, RZ, R38, R5 ;  /* 0x00000026ff057219 */ /* 0x000fc60000011605 */
[----:B------:R-:W-:Y:S02]  /*4ae0*/  IMAD.MOV.U32 R4, RZ, RZ, R33 ;  /* 0x000000ffff047224 */ /* 0x000fe400078e0021 */
[----:B------:R-:W4:Y:S01]  /*4af0*/  LDC R42, c[0x0][0x738] ;  /* 0x0001ce00ff2a7b82 */ /* 0x000f220000000800 */
[----:B0-----:R-:W-:-:S07]  /*4b00*/  IMAD R37, R27, R26, R34 ;  /* 0x0000001a1b257224 */ /* 0x001fce00078e0222 */
[----:B------:R-:W0:Y:S08]  /*4b10*/  LDC R43, c[0x0][0x710] ;  /* 0x0001c400ff2b7b82 */ /* 0x000e300000000800 */
[----:B------:R-:W0:Y:S01]  /*4b20*/  LDC R44, c[0x0][0x700] ;  /* 0x0001c000ff2c7b82 */ /* 0x000e220000000800 */
[----:B--23--:R-:W-:Y:S05]  /*4b30*/  @!P0 BRA `(.L_x_93) ;  /* 0x0000000000288947 */ /* 0x00cfea0003800000 */
[----:B------:R-:W2:Y:S02]  /*4b40*/  LDC R0, c[0x0][0x74c] ;  /* 0x0001d300ff007b82 */ /* 0x000ea40000000800 */
[----:B--2---:R-:W-:-:S05]  /*4b50*/  IADD3 R27, P0, R33, R0, RZ ;  /* 0x00000000211b7210 */ /* 0x004fca0007f1e0ff */
        /* <DEDUP_REMOVED lines=8> */
.L_x_93:
[----:B-1----:R-:W-:Y:S01]  /*4be0*/  SHF.R.U64 R0, R4, R39, R5 ;  /* 0x0000002704007219 */ /* 0x002fe20000001205 */
[----:B------:R-:W-:Y:S01]  /*4bf0*/  IMAD.MOV R32, RZ, RZ, -R32 ;  /* 0x000000ffff207224 */ /* 0x000fe200078e0a20 */
[----:B------:R-:W-:Y:S01]  /*4c00*/  LOP3.LUT R5, R30, R19, RZ, 0xc0, !PT ;  /* 0x000000131e057212 */ /* 0x000fe200078ec0ff */
[----:B------:R-:W-:Y:S02]  /*4c10*/  IMAD.MOV.U32 R24, RZ, RZ, 0x1 ;  /* 0x00000001ff187424 */ /* 0x000fe400078e00ff */
[----:B------:R-:W-:Y:S02]  /*4c20*/  IMAD.MOV R4, RZ, RZ, -R0 ;  /* 0x000000ffff047224 */ /* 0x000fe400078e0a00 */
[----:B------:R-:W-:Y:S01]  /*4c30*/  IMAD R0, R16, R0, R5 ;  /* 0x0000000010007224 */ /* 0x000fe200078e0205 */
[----:B------:R-:W-:Y:S01]  /*4c40*/  LOP3.LUT R5, R31, R18, RZ, 0xc0, !PT ;  /* 0x000000121f057212 */ /* 0x000fe200078ec0ff */
[----:B------:R-:W-:Y:S02]  /*4c50*/  @P4 IMAD R37, R36, R32, R35 ;  /* 0x0000002024254224 */ /* 0x000fe400078e0223 */
[----:B----4-:R-:W-:-:S02]  /*4c60*/  IMAD R4, R4, R42, R33 ;  /* 0x0000002a04047224 */ /* 0x010fc400078e0221 */
[----:B0-----:R-:W-:Y:S02]  /*4c70*/  IMAD R0, R0, R43, R37 ;  /* 0x0000002b00007224 */ /* 0x001fe400078e0225 */
[----:B------:R-:W-:-:S05]  /*4c80*/  IMAD R5, R4, R44, R5 ;  /* 0x0000002c04057224 */ /* 0x000fca00078e0205 */
[----:B------:R-:W-:Y:S02]  /*4c90*/  SEL R4, R5, R0, !P4 ;  /* 0x0000000005047207 */ /* 0x000fe40006000000 */
[----:B------:R-:W-:Y:S01]  /*4ca0*/  SEL R0, R0, R5, !P4 ;  /* 0x0000000500007207 */ /* 0x000fe20006000000 */
[----:B------:R-:W-:-:S07]  /*4cb0*/  IMAD.MOV.U32 R5, RZ, RZ, R28 ;  /* 0x000000ffff057224 */ /* 0x000fce00078e001c */
.L_x_91:
[----:B------:R-:W-:Y:S01]  /*4cc0*/  LOP3.LUT P0, RZ, R24, 0xff, RZ, 0xc0, !PT ;  /* 0x000000ff18ff7812 */ /* 0x000fe2000780c0ff */
[----:B------:R-:W-:Y:S01]  /*4cd0*/  UIMAD.WIDE.U32 UR8, UR5, -0xf0f0f0f, URZ ;  /* 0xf0f0f0f1050878a5 */ /* 0x000fe2000f8e003f */
[----:B------:R-:W-:-:S03]  /*4ce0*/  LOP3.LUT R68, R68, 0x1, RZ, 0x3c, !PT ;  /* 0x0000000144447812 */ /* 0x000fc600078e3cff */
[----:B------:R-:W-:-:S04]  /*4cf0*/  USHF.R.U32.HI UR8, URZ, 0x5, UR9 ;  /* 0x000000053f087899 */ /* 0x000fc80008011609 */
[----:B------:R-:W-:-:S04]  /*4d00*/  UIMAD UR5, UR8, -0x22, UR5 ;  /* 0xffffffde080578a4 */ /* 0x000fc8000f8e0205 */
[----:B------:R-:W-:Y:S08]  /*4d10*/  @P0 BRA `(.L_x_94) ;  /* 0xffffffcc005c0947 */ /* 0x000ff0000383ffff */
[----:B------:R-:W-:Y:S05]  /*4d20*/  EXIT ;  /* 0x000000000000794d */ /* 0x000fea0003800000 */
.L_x_14:
[----:B------:R-:W-:-:S08]  /*4d30*/  ISETP.NE.AND P0, PT, R20, RZ, PT ;  /* 0x000000ff1400720c */ /* 0x000fd00003f05270 */
[----:B-----5:R-:W0:-:S00]  /*4d40*/  USETMAXREG.DEALLOC.CTAPOOL 0x28 ;  /* 0x00000028000079c8 */ /* 0x020e0000080e0500 */
[----:B------:R-:W-:Y:S05]  /*4d50*/  @P0 EXIT ;  /* 0x000000000000094d */ /* 0x000fea0003800000 */
[----:B0-----:R-:W-:Y:S01]  /*4d60*/  LOP3.LUT P0, RZ, R16, 0xff, RZ, 0xc0, !PT ;  /* 0x000000ff10ff7812 */ /* 0x001fe2000780c0ff */
[----:B------:R-:W-:Y:S02]  /*4d70*/  IMAD.MOV.U32 R7, RZ, RZ, 0x1 ;  /* 0x00000001ff077424 */ /* 0x000fe400078e00ff */
[----:B------:R-:W-:-:S10]  /*4d80*/  IMAD.MOV.U32 R15, RZ, RZ, RZ ;  /* 0x000000ffff0f7224 */ /* 0x000fd400078e00ff */
[----:B------:R-:W-:Y:S05]  /*4d90*/  @!P0 BRA `(.L_x_95) ;  /* 0x0000000c00408947 */ /* 0x000fea0003800000 */
[----:B------:R-:W-:Y:S01]  /*4da0*/  LOP3.LUT P0, RZ, R10, 0x1f, RZ, 0xc0, !PT ;  /* 0x0000001f0aff7812 */ /* 0x000fe2000780c0ff */
[----:B------:R-:W-:Y:S01]  /*4db0*/  ULDC UR5, c[0x0][0x758] ;  /* 0x0001d60000057ab9 */ /* 0x000fe20000000800 */
[----:B------:R-:W-:Y:S01]  /*4dc0*/  UMOV UR7, 0xffffffff ;  /* 0xffffffff00077882 */ /* 0x000fe20000000000 */
[----:B------:R-:W-:Y:S01]  /*4dd0*/  BSSY B0, `(.L_x_95) ;  /* 0x00000cc000007945 */ /* 0x000fe20003800000 */
[----:B------:R-:W-:Y:S01]  /*4de0*/  USHF.L.U32 UR7, UR7, UR5, URZ ;  /* 0x0000000507077299 */ /* 0x000fe2000800063f */
[C---:B------:R-:W-:Y:S01]  /*4df0*/  ISETP.NE.AND P2, PT, R11.reuse, RZ, PT ;  /* 0x000000ff0b00720c */ /* 0x040fe20003f45270 */
[----:B------:R-:W-:Y:S01]  /*4e00*/  IMAD.MOV.U32 R14, RZ, RZ, 0x1 ;  /* 0x00000001ff0e7424 */ /* 0x000fe200078e00ff */
[----:B------:R-:W-:Y:S01]  /*4e10*/  ISETP.NE.OR P0, PT, R11, RZ, !P0 ;  /* 0x000000ff0b00720c */ /* 0x000fe20004705670 */
[----:B------:R-:W-:Y:S01]  /*4e20*/  IMAD.MOV.U32 R7, RZ, RZ, 0x1 ;  /* 0x00000001ff077424 */ /* 0x000fe200078e00ff */
[----:B------:R-:W-:Y:S01]  /*4e30*/  LOP3.LUT R13, R6, 0x2, RZ, 0xfc, !PT ;  /* 0x00000002060d7812 */ /* 0x000fe200078efcff */
[----:B------:R-:W-:Y:S01]  /*4e40*/  IMAD.MOV.U32 R15, RZ, RZ, RZ ;  /* 0x000000ffff0f7224 */ /* 0x000fe200078e00ff */
[----:B------:R-:W-:Y:S01]  /*4e50*/  ULDC UR4, c[0x0][0x700] ;  /* 0x0001c00000047ab9 */ /* 0x000fe20000000800 */
[----:B------:R-:W-:Y:S01]  /*4e60*/  UMOV UR8, 0x1 ;  /* 0x0000000100087882 */ /* 0x000fe20000000000 */
[----:B------:R-:W-:-:S02]  /*4e70*/  UIADD3 UR21, UR6, 0x1, URZ ;  /* 0x0000000106157890 */ /* 0x000fc4000fffe03f */
[----:B------:R-:W-:Y:S02]  /*4e80*/  UIADD3 UR4, UR4, -0x1, URZ ;  /* 0xffffffff04047890 */ /* 0x000fe4000fffe03f */
[----:B------:R-:W-:Y:S02]  /*4e90*/  USHF.L.U32 UR5, UR8, UR5, URZ ;  /* 0x0000000508057299 */ /* 0x000fe4000800063f */
[----:B------:R-:W-:Y:S01]  /*4ea0*/  ULOP3.LUT UR7, URZ, UR7, URZ, 0x33, !UPT ;  /* 0x000000073f077292 */ /* 0x000fe2000f8e333f */
[----:B------:R-:W-:-:S11]  /*4eb0*/  ULDC.64 UR32, c[0x0][0x198] ;  /* 0x0000660000207ab9 */ /* 0x000fd60000000a00 */
.L_x_107:
[----:B------:R-:W-:-:S03]  /*4ec0*/  UMOV UR8, 0xffffffff ;  /* 0xffffffff00087882 */ /* 0x000fc60000000000 */
[----:B------:R-:W-:Y:S05]  /*4ed0*/  BRA.DIV UR8, `(.L_x_96) ;  /* 0x0000002208307947 */ /* 0x000fea000b800000 */
[----:B------:R-:W-:-:S13]  /*4ee0*/  ELECT P1, URZ, PT ;  /* 0x00000000003f782f */ /* 0x000fda0003820000 */
.L_x_150:
[----:B------:R-:W0:Y:S01]  /*4ef0*/  LDC R10, c[0x0][0x604] ;  /* 0x00018100ff0a7b82 */ /* 0x000e220000000800 */
[----:B------:R-:W-:Y:S01]  /*4f00*/  BSSY B1, `(.L_x_97) ;  /* 0x0000045000017945 */ /* 0x000fe20003800000 */
[----:B0-----:R-:W-:-:S13]  /*4f10*/  ISETP.LT.OR P1, PT, R10, 0x1, !P1 ;  /* 0x000000010a00780c */ /* 0x001fda0004f21670 */
[----:B------:R-:W-:Y:S05]  /*4f20*/  @P1 BRA `(.L_x_98) ;  /* 0x0000000400081947 */ /* 0x000fea0003800000 */
[----:B------:R-:W-:Y:S01]  /*4f30*/  IMAD.SHL.U32 R17, R4, 0x40, RZ ;  /* 0x0000004004117824 */ /* 0x000fe200078e00ff */
[----:B------:R-:W-:Y:S01]  /*4f40*/  CS2R R20, SRZ ;  /* 0x0000000000147805 */ /* 0x000fe2000001ff00 */
[----:B------:R-:W-:Y:S02]  /*4f50*/  IMAD.SHL.U32 R24, R0, 0x40, RZ ;  /* 0x0000004000187824 */ /* 0x000fe400078e00ff */
[----:B------:R-:W-:Y:S02]  /*4f60*/  IMAD.U32 R22, RZ, RZ, UR21 ;  /* 0x00000015ff167e24 */ /* 0x000fe4000f8e00ff */
[----:B------:R-:W-:Y:S02]  /*4f70*/  IMAD.MOV.U32 R4, RZ, RZ, R7 ;  /* 0x000000ffff047224 */ /* 0x000fe400078e0007 */
[----:B------:R-:W-:Y:S02]  /*4f80*/  IMAD.MOV.U32 R10, RZ, RZ, R15 ;  /* 0x000000ffff0a7224 */ /* 0x000fe400078e000f */
[----:B------:R-:W-:-:S07]  /*4f90*/  IMAD.MOV.U32 R23, RZ, RZ, RZ ;  /* 0x000000ffff177224 */ /* 0x000fce00078e00ff */
.L_x_102:
[----:B------:R-:W0:Y:S01]  /*4fa0*/  S2R R16, SR_CgaCtaId ;  /* 0x0000000000107919 */ /* 0x000e220000008800 */
[----:B------:R-:W-:-:S04]  /*4fb0*/  MOV R11, 0x400 ;  /* 0x00000400000b7802 */ /* 0x000fc80000000f00 */
[----:B0-----:R-:W-:Y:S02]  /*4fc0*/  LEA R19, R16, R11, 0x18 ;  /* 0x0000000b10137211 */ /* 0x001fe400078ec0ff */
[----:B------:R-:W-:Y:S01]  /*4fd0*/  SHF.L.U32 R11, R4, 0x1f, RZ ;  /* 0x0000001f040b7819 */ /* 0x000fe200000006ff */
[----:B------:R-:W0:Y:S02]  /*4fe0*/  @!P2 LDC R16, c[0x0][0x640] ;  /* 0x00019000ff10ab82 */ /* 0x000e240000000800 */
[----:B------:R-:W-:-:S04]  /*4ff0*/  IMAD R18, R10, 0x8, R19 ;  /* 0x000000080a127824 */ /* 0x000fc800078e0213 */
[----:B------:R-:W1:Y:S02]  /*5000*/  SYNCS.PHASECHK.TRANS64.TRYWAIT P1, [R18+URZ+0x110], R11 ;  /* 0x0001100b120075a7 */ /* 0x000e64000802017f */
[----:B-1----:R-:W-:Y:S05]  /*5010*/  @!P1 BRA `(.L_x_99) ;  /* 0x0000002000009947 */ /* 0x002fea0003800000 */
.L_x_151:
[----:B-1----:R-:W-:Y:S01]  /*5020*/  PRMT R11, R13, 0x9910, RZ ;  /* 0x000099100d0b7816 */ /* 0x002fe200000000ff */
[----:B0-----:R0:W-:Y:S03]  /*5030*/  @!P2 SYNCS.ARRIVE.TRANS64 RZ, [R18+URZ], R16 ;  /* 0x0000001012ffa9a7 */ /* 0x0011e6000800003f */
[----:B------:R-:W-:-:S13]  /*5040*/  ISETP.NE.AND P1, PT, R11, 0x2, PT ;  /* 0x000000020b00780c */ /* 0x000fda0003f25270 */
[----:B0-----:R-:W-:Y:S05]  /*5050*/  @P1 BRA `(.L_x_100) ;  /* 0x0000000000041947 */ /* 0x001fea0003800000 */
[----:B------:R-:W-:Y:S01]  /*5060*/  BPT.TRAP 0x1 ;  /* 0x000000040000795c */ /* 0x000fe20000300000 */
.L_x_100:
[----:B------:R-:W-:Y:S05]  /*5070*/  @P0 BRA `(.L_x_101) ;  /* 0x0000000000040947 */ /* 0x000fea0003800000 */
[----:B------:R-:W-:Y:S01]  /*5080*/  BPT.TRAP 0x1 ;  /* 0x000000040000795c */ /* 0x000fe20000300000 */
.L_x_101:
[--C-:B------:R-:W-:Y:S01]  /*5090*/  IMAD R11, R10, 0x800, R19.reuse ;  /* 0x000008000a0b7824 */ /* 0x100fe200078e0213 */
[----:B------:R-:W-:Y:S01]  /*50a0*/  R2UR UR25, R18 ;  /* 0x00000000121972ca */ /* 0x000fe200000e0000 */
[----:B------:R-:W-:Y:S01]  /*50b0*/  VIADD R22, R22, 0xffffffff ;  /* 0xffffffff16167836 */ /* 0x000fe20000000000 */
[----:B------:R-:W-:Y:S01]  /*50c0*/  R2UR UR28, R5 ;  /* 0x00000000051c72ca */ /* 0x000fe200000e0000 */
[----:B------:R-:W-:Y:S01]  /*50d0*/  UIADD3 UR14, UP0, UR32, 0xf0, URZ ;  /* 0x000000f0200e7890 */ /* 0x000fe2000ff1e03f */
[----:B------:R-:W-:Y:S01]  /*50e0*/  R2UR UR24, R11 ;  /* 0x000000000b1872ca */ /* 0x000fe200000e0000 */
[C-C-:B------:R-:W-:Y:S01]  /*50f0*/  IMAD R11, R10.reuse, 0x200, R19.reuse ;  /* 0x000002000a0b7824 */ /* 0x140fe200078e0213 */
[----:B------:R-:W-:Y:S01]  /*5100*/  R2UR UR26, R21 ;  /* 0x00000000151a72ca */ /* 0x000fe200000e0000 */
[----:B------:R-:W-:Y:S01]  /*5110*/  IMAD R19, R10, 0x1000, R19 ;  /* 0x000010000a137824 */ /* 0x000fe200078e0213 */
[----:B------:R-:W-:Y:S01]  /*5120*/  R2UR UR27, R24 ;  /* 0x00000000181b72ca */ /* 0x000fe200000e0000 */
[----:B------:R-:W-:Y:S01]  /*5130*/  UIADD3 UR22, UP1, UR32, 0x1f0, URZ ;  /* 0x000001f020167890 */ /* 0x000fe2000ff3e03f */
[----:B------:R-:W-:Y:S01]  /*5140*/  R2UR UR8, R11 ;  /* 0x000000000b0872ca */ /* 0x000fe200000e0000 */
[----:B------:R-:W-:Y:S01]  /*5150*/  UIADD3 UR34, UP2, UR32, 0x2f0, URZ ;  /* 0x000002f020227890 */ /* 0x000fe2000ff5e03f */
[----:B------:R-:W-:Y:S01]  /*5160*/  R2UR UR16, R19 ;  /* 0x00000000131072ca */ /* 0x000fe200000e0000 */
[----:B------:R-:W-:Y:S01]  /*5170*/  UIADD3.X UR15, URZ, UR33, URZ, UP0, !UPT ;  /* 0x000000213f0f7290 */ /* 0x000fe200087fe43f */
[----:B------:R-:W-:Y:S01]  /*5180*/  R2UR UR11, R0 ;  /* 0x00000000000b72ca */ /* 0x000fe200000e0000 */
[----:B------:R-:W-:Y:S01]  /*5190*/  UIADD3.X UR23, URZ, UR33, URZ, UP1, !UPT ;  /* 0x000000213f177290 */ /* 0x000fe20008ffe43f */
[----:B------:R-:W-:Y:S01]  /*51a0*/  R2UR UR12, R23 ;  /* 0x00000000170c72ca */ /* 0x000fe200000e0000 */
[----:B------:R-:W-:Y:S01]  /*51b0*/  UIADD3 UR24, UR24, 0x300, URZ ;  /* 0x0000030018187890 */ /* 0x000fe2000fffe03f */
[----:B------:R-:W-:Y:S01]  /*51c0*/  R2UR UR18, R20 ;  /* 0x00000000141272ca */ /* 0x000fe200000e0000 */
[----:B------:R-:W-:Y:S01]  /*51d0*/  VIADD R10, R10, 0x1 ;  /* 0x000000010a0a7836 */ /* 0x000fe20000000000 */
[----:B------:R-:W-:Y:S01]  /*51e0*/  R2UR UR19, R17 ;  /* 0x00000000111372ca */ /* 0x000fe200000e0000 */
[----:B------:R-:W-:Y:S01]  /*51f0*/  UIADD3.X UR35, URZ, UR33, URZ, UP2, !UPT ;  /* 0x000000213f237290 */ /* 0x000fe200097fe43f */
[----:B------:R-:W-:Y:S01]  /*5200*/  ISETP.GT.AND P3, PT, R22, 0x1, PT ;  /* 0x000000011600780c */ /* 0x000fe20003f64270 */
[----:B------:R-:W-:Y:S01]  /*5210*/  UIADD3 UR8, UR8, 0x33300, URZ ;  /* 0x0003330008087890 */ /* 0x000fe2000fffe03f */
[C---:B------:R-:W-:Y:S01]  /*5220*/  ISETP.NE.AND P1, PT, R10.reuse, 0x22, PT ;  /* 0x000000220a00780c */ /* 0x040fe20003f25270 */
[----:B------:R-:W-:Y:S01]  /*5230*/  UIADD3 UR16, UR16, 0x11300, URZ ;  /* 0x0001130010107890 */ /* 0x000fe2000fffe03f */
[----:B------:R-:W-:Y:S01]  /*5240*/  VIADD R23, R23, 0x1 ;  /* 0x0000000117177836 */ /* 0x000fe20000000000 */
[----:B------:R-:W-:Y:S01]  /*5250*/  UMOV UR30, 0x0 ;  /* 0x00000000001e7882 */ /* 0x000fe20000000000 */
[----:B------:R-:W-:Y:S01]  /*5260*/  UMOV UR31, 0x10000000 ;  /* 0x10000000001f7882 */ /* 0x000fe20000000000 */
[----:B------:R-:W-:Y:S01]  /*5270*/  UMOV UR10, URZ ;  /* 0x0000003f000a7c82 */ /* 0x000fe20008000000 */
[----:B------:R-:W-:Y:S01]  /*5280*/  UMOV UR9, UR25 ;  /* 0x0000001900097c82 */ /* 0x000fe20008000000 */
[----:B------:R-:W-:Y:S01]  /*5290*/  UMOV UR13, UR28 ;  /* 0x0000001c000d7c82 */ /* 0x000fe20008000000 */
[----:B------:R0:W-:Y:S01]  /*52a0*/  UTMALDG.3D [UR24], [UR14], desc[UR30] ;  /* 0x00001e180e0075b4 */ /* 0x0001e20008011000 */
[----:B------:R-:W-:Y:S01]  /*52b0*/  UMOV UR17, UR25 ;  /* 0x0000001900117c82 */ /* 0x000fe20008000000 */
[----:B------:R-:W-:Y:S01]  /*52c0*/  UMOV UR20, UR28 ;  /* 0x0000001c00147c82 */ /* 0x000fe20008000000 */
[----:B------:R-:W-:Y:S01]  /*52d0*/  SEL R11, RZ, 0x1, P1 ;  /* 0x00000001ff0b7807 */ /* 0x000fe20000800000 */
[----:B------:R-:W-:Y:S01]  /*52e0*/  VIADD R21, R21, 0x20 ;  /* 0x0000002015157836 */ /* 0x000fe20000000000 */
[----:B------:R-:W-:Y:S01]  /*52f0*/  SEL R10, R10, RZ, P1 ;  /* 0x000000ff0a0a7207 */ /* 0x000fe20000800000 */
[----:B------:R-:W-:Y:S01]  /*5300*/  VIADD R20, R20, 0x40 ;  /* 0x0000004014147836 */ /* 0x000fe20000000000 */
[----:B------:R-:W-:Y:S01]  /*5310*/  LOP3.LUT R4, R4, R11, RZ, 0x3c, !PT ;  /* 0x0000000b04047212 */ /* 0x000fe200078e3cff */
[----:B------:R0:W-:Y:S01]  /*5320*/  UTMALDG.4D [UR8], [UR22], desc[UR30] ;  /* 0x00001e08160075b4 */ /* 0x0001e20008019000 */
[----:B------:R0:W-:Y:S02]  /*5330*/  UTMALDG.3D [UR16], [UR34], desc[UR30] ;  /* 0x00001e10220075b4 */ /* 0x0001e40008011000 */
[----:B0-----:R-:W-:Y:S05]  /*5340*/  @P3 BRA `(.L_x_102) ;  /* 0xfffffffc00143947 */ /* 0x001fea000383ffff */
.L_x_98:
[----:B------:R-:W-:Y:S05]  /*5350*/  BSYNC B1 ;  /* 0x0000000000017941 */ /* 0x000fea0003800000 */
.L_x_97:
[----:B------:R-:W-:Y:S01]  /*5360*/  LOP3.LUT P5, RZ, R14, 0xff, RZ, 0xc0, !PT ;  /* 0x000000ff0eff7812 */ /* 0x000fe200078ac0ff */
[----:B------:R-:W-:Y:S01]  /*5370*/  VIADD R15, R15, UR6 ;  /* 0x000000060f0f7c36 */ /* 0x000fe20008000000 */
[----:B------:R-:W-:Y:S01]  /*5380*/  ULDC.64 UR8, c[0x0][0x750] ;  /* 0x0001d40000087ab9 */ /* 0x000fe20000000a00 */
[----:B------:R-:W-:Y:S01]  /*5390*/  IMAD.U32 R10, RZ, RZ, UR6 ;  /* 0x00000006ff0a7e24 */ /* 0x000fe2000f8e00ff */
[----:B------:R-:W-:Y:S01]  /*53a0*/  UISETP.GE.U32.AND UP0, UPT, UR6, 0x22, UPT ;  /* 0x000000220600788c */ /* 0x000fe2000bf06070 */
[----:B------:R-:W-:Y:S01]  /*53b0*/  BSSY B1, `(.L_x_103) ;  /* 0x000006b000017945 */ /* 0x000fe20003800000 */
[----:B------:R-:W-:Y:S02]  /*53c0*/  ISETP.GT.U32.AND P1, PT, R15, 0x21, PT ;  /* 0x000000210f00780c */ /* 0x000fe40003f24070 */
[----:B------:R-:W-:Y:S02]  /*53d0*/  PRMT R14, RZ, 0x7610, R14 ;  /* 0x00007610ff0e7816 */ /* 0x000fe4000000000e */
[----:B------:R-:W-:-:S02]  /*53e0*/  ISETP.LT.U32.AND P1, PT, R10, 0x22, P1 ;  /* 0x000000220a00780c */ /* 0x000fc40000f21070 */
[----:B------:R-:W-:Y:S01]  /*53f0*/  PLOP3.LUT P3, PT, PT, PT, UP0, 0x80, 0x0 ;  /* 0x000000000000781c */ /* 0x000fe20003f6f008 */
[----:B------:R-:W0:Y:S01]  /*5400*/  @P5 S2R R5, SR_CgaCtaId ;  /* 0x0000000000055919 */ /* 0x000e220000008800 */
[----:B------:R-:W-:Y:S02]  /*5410*/  @P5 MOV R0, 0x400 ;  /* 0x0000040000005802 */ /* 0x000fe40000000f00 */
[----:B------:R-:W-:Y:S02]  /*5420*/  PRMT R10, RZ, 0x7610, R10 ;  /* 0x00007610ff0a7816 */ /* 0x000fe4000000000a */
[----:B0-----:R-:W-:Y:S01]  /*5430*/  @P5 LEA R0, R5, R0, 0x18 ;  /* 0x0000000005005211 */ /* 0x001fe200078ec0ff */
[----:B------:R-:W-:-:S03]  /*5440*/  IMAD.WIDE.U32 R4, R15, -0xf0f0f0f, RZ ;  /* 0xf0f0f0f10f047825 */ /* 0x000fc600078e00ff */
[----:B------:R0:W-:Y:S01]  /*5450*/  @P5 SYNCS.ARRIVE.TRANS64.A1T0 RZ, [R0+URZ+0x258], RZ ;  /* 0x000258ff00ff59a7 */ /* 0x0001e2000810003f */
[----:B------:R-:W-:Y:S02]  /*5460*/  IADD3 R2, P5, R2, R8, RZ ;  /* 0x0000000802027210 */ /* 0x000fe40007fbe0ff */
[----:B------:R-:W-:Y:S01]  /*5470*/  SHF.R.U32.HI R4, RZ, 0x5, R5 ;  /* 0x00000005ff047819 */ /* 0x000fe20000011605 */
[----:B------:R-:W-:Y:S02]  /*5480*/  IMAD.MOV.U32 R5, RZ, RZ, -0x1 ;  /* 0xffffffffff057424 */ /* 0x000fe400078e00ff */
[----:B------:R-:W-:Y:S01]  /*5490*/  IMAD.X R3, R3, 0x1, R12, P5 ;  /* 0x0000000103037824 */ /* 0x000fe200028e060c */
[----:B0-----:R-:W-:Y:S01]  /*54a0*/  SEL R0, RZ, 0x1, !P1 ;  /* 0x00000001ff007807 */ /* 0x001fe20004800000 */
[----:B------:R-:W-:Y:S01]  /*54b0*/  IMAD R15, R4, -0x22, R15 ;  /* 0xffffffde040f7824 */ /* 0x000fe200078e020f */
[----:B------:R-:W-:Y:S02]  /*54c0*/  ISETP.GE.U32.AND P1, PT, R2, UR8, PT ;  /* 0x0000000802007c0c */ /* 0x000fe4000bf26070 */
[----:B------:R-:W-:Y:S01]  /*54d0*/  LOP3.LUT R7, R7, R0, RZ, 0x3c, !PT ;  /* 0x0000000007077212 */ /* 0x000fe200078e3cff */
[----:B------:R-:W-:Y:S01]  /*54e0*/  IMAD.MOV.U32 R0, RZ, RZ, -0x1 ;  /* 0xffffffffff007424 */ /* 0x000fe200078e00ff */
[----:B------:R-:W-:-:S02]  /*54f0*/  ISETP.GE.U32.AND.EX P1, PT, R3, UR9, PT, P1 ;  /* 0x0000000903007c0c */ /* 0x000fc4000bf26110 */
[----:B------:R-:W-:Y:S01]  /*5500*/  @P3 LOP3.LUT R7, R7, 0x1, R4, 0x78, !PT ;  /* 0x0000000107073812 */ /* 0x000fe200078e7804 */
[----:B------:R-:W-:-:S10]  /*5510*/  IMAD.MOV.U32 R4, RZ, RZ, -0x1 ;  /* 0xffffffffff047424 */ /* 0x000fd400078e00ff */
[----:B------:R-:W-:Y:S05]  /*5520*/  @P1 BRA `(.L_x_104) ;  /* 0x00000004004c1947 */ /* 0x000fea0003800000 */
[----:B------:R-:W0:Y:S01]  /*5530*/  S2R R17, SR_CTAID.X ;  /* 0x0000000000117919 */ /* 0x000e220000002500 */
[----:B------:R-:W-:Y:S01]  /*5540*/  ULDC.64 UR8, c[0x0][0x728] ;  /* 0x0001ca0000087ab9 */ /* 0x000fe20000000a00 */
[----:B------:R-:W1:Y:S01]  /*5550*/  LDC R18, c[0x0][0x144] ;  /* 0x00005100ff127b82 */ /* 0x000e620000000800 */
[----:B------:R-:W-:Y:S01]  /*5560*/  ISETP.NE.U32.AND P1, PT, RZ, UR8, PT ;  /* 0x00000008ff007c0c */ /* 0x000fe2000bf25070 */
[----:B------:R-:W2:Y:S01]  /*5570*/  S2R R0, SR_CTAID.Y ;  /* 0x0000000000007919 */ /* 0x000ea20000002600 */
[----:B------:R-:W-:Y:S01]  /*5580*/  ULDC UR10, c[0x0][0x150] ;  /* 0x00005400000a7ab9 */ /* 0x000fe20000000800 */
[----:B------:R-:W-:Y:S01]  /*5590*/  ULDC UR11, c[0x0][0x730] ;  /* 0x0001cc00000b7ab9 */ /* 0x000fe20000000800 */
[----:B------:R-:W-:Y:S01]  /*55a0*/  ISETP.NE.AND.EX P1, PT, RZ, UR9, PT, P1 ;  /* 0x00000009ff007c0c */ /* 0x000fe2000bf25310 */
[----:B------:R-:W-:Y:S01]  /*55b0*/  IMAD.MOV.U32 R4, RZ, RZ, R2 ;  /* 0x000000ffff047224 */ /* 0x000fe200078e0002 */
[----:B0-----:R-:W-:-:S05]  /*55c0*/  I2FP.F32.U32 R5, R17 ;  /* 0x0000001100057245 */ /* 0x001fca0000201000 */
[----:B------:R-:W-:Y:S01]  /*55d0*/  FMUL R20, R5, UR10 ;  /* 0x0000000a05147c20 */ /* 0x000fe20008400000 */
[----:B------:R-:W-:-:S05]  /*55e0*/  IMAD.MOV.U32 R5, RZ, RZ, R3 ;  /* 0x000000ffff057224 */ /* 0x000fca00078e0003 */
[----:B--2---:R-:W-:Y:S05]  /*55f0*/  @!P1 BRA `(.L_x_105) ;  /* 0x0000000000289947 */ /* 0x004fea0003800000 */
[----:B------:R-:W-:Y:S02]  /*5600*/  ULDC UR10, c[0x0][0x734] ;  /* 0x0001cd00000a7ab9 */ /* 0x000fe40000000800 */
[----:B------:R-:W-:-:S05]  /*5610*/  IADD3 R5, P1, R2, UR10, RZ ;  /* 0x0000000a02057c10 */ /* 0x000fca000ff3e0ff */
[----:B------:R-:W-:-:S04]  /*5620*/  IMAD.X R19, RZ, RZ, R3, P1 ;  /* 0x000000ffff137224 */ /* 0x000fc800008e0603 */
[----:B------:R-:W-:-:S04]  /*5630*/  IMAD.WIDE.U32 R10, R19, UR8, RZ ;  /* 0x00000008130a7c25 */ /* 0x000fc8000f8e00ff */
[----:B------:R-:W-:-:S04]  /*5640*/  IMAD.WIDE.U32 R10, P1, R5, UR9, R10 ;  /* 0x00000009050a7c25 */ /* 0x000fc8000f82000a */
[----:B------:R-:W-:-:S04]  /*5650*/  IMAD.WIDE.U32 R4, R5, UR8, RZ ;  /* 0x0000000805047c25 */ /* 0x000fc8000f8e00ff */
[----:B------:R-:W-:Y:S01]  /*5660*/  IMAD.MOV.U32 R4, RZ, RZ, R11 ;  /* 0x000000ffff047224 */ /* 0x000fe200078e000b */
[----:B------:R-:W-:Y:S01]  /*5670*/  IADD3 RZ, P3, R5, R10, RZ ;  /* 0x0000000a05ff7210 */ /* 0x000fe20007f7e0ff */
[----:B------:R-:W-:-:S04]  /*5680*/  IMAD.X R5, RZ, RZ, RZ, P1 ;  /* 0x000000ffff057224 */ /* 0x000fc800008e06ff */
[----:B------:R-:W-:-:S08]  /*5690*/  IMAD.WIDE.U32.X R4, R19, UR9, R4, P3 ;  /* 0x0000000913047c25 */ /* 0x000fd000098e0404 */
.L_x_105:
[--C-:B------:R-:W-:Y:S01]  /*56a0*/  SHF.R.U64 R16, R4, UR11, R5.reuse ;  /* 0x0000000b04107c19 */ /* 0x100fe20008001205 */
[----:B------:R-:W0:Y:S01]  /*56b0*/  F2I.U32.TRUNC.NTZ R20, R20 ;  /* 0x0000001400147305 */ /* 0x000e22000020f000 */
[----:B------:R-:W-:Y:S01]  /*56c0*/  SHF.R.U32.HI R4, RZ, UR11, R5 ;  /* 0x0000000bff047c19 */ /* 0x000fe20008011605 */
[----:B------:R-:W-:Y:S01]  /*56d0*/  ULDC.64 UR8, c[0x0][0x720] ;  /* 0x0001c80000087ab9 */ /* 0x000fe20000000a00 */
[----:B------:R-:W-:Y:S01]  /*56e0*/  IADD3 R11, P1, RZ, -R16, RZ ;  /* 0x80000010ff0b7210 */ /* 0x000fe20007f3e0ff */
[----:B------:R-:W-:Y:S01]  /*56f0*/  ULDC.64 UR10, c[0x0][0x740] ;  /* 0x0001d000000a7ab9 */ /* 0x000fe20000000a00 */
[----:B------:R-:W2:Y:S03]  /*5700*/  LDC R21, c[0x0][0x148] ;  /* 0x00005200ff157b82 */ /* 0x000ea60000000800 */
[----:B------:R-:W-:Y:S01]  /*5710*/  IMAD.X R4, RZ, RZ, ~R4, P1 ;  /* 0x000000ffff047224 */ /* 0x000fe200008e0e04 */
[----:B------:R-:W-:-:S03]  /*5720*/  ISETP.NE.U32.AND P1, PT, RZ, UR10, PT ;  /* 0x0000000aff007c0c */ /* 0x000fc6000bf25070 */
[----:B------:R-:W-:Y:S01]  /*5730*/  IMAD R10, R4, UR8, RZ ;  /* 0x00000008040a7c24 */ /* 0x000fe2000f8e02ff */
[----:B------:R-:W-:Y:S01]  /*5740*/  ISETP.NE.AND.EX P1, PT, RZ, UR11, PT, P1 ;  /* 0x0000000bff007c0c */ /* 0x000fe2000bf25310 */
[----:B------:R-:W-:Y:S01]  /*5750*/  IMAD.WIDE.U32 R4, R11, UR8, R2 ;  /* 0x000000080b047c25 */ /* 0x000fe2000f8e0002 */
[----:B------:R-:W-:-:S03]  /*5760*/  ULDC UR8, c[0x0][0x718] ;  /* 0x0001c60000087ab9 */ /* 0x000fc60000000800 */
[----:B------:R-:W-:Y:S01]  /*5770*/  IMAD R11, R11, UR9, R10 ;  /* 0x000000090b0b7c24 */ /* 0x000fe2000f8e020a */
[----:B------:R-:W-:Y:S01]  /*5780*/  ULDC UR9, c[0x0][0x154] ;  /* 0x0000550000097ab9 */ /* 0x000fe20000000800 */
[----:B0-----:R-:W-:Y:S02]  /*5790*/  IMAD.MOV R10, RZ, RZ, -R20 ;  /* 0x000000ffff0a7224 */ /* 0x001fe400078e0a14 */
[----:B------:R-:W-:Y:S02]  /*57a0*/  IMAD.IADD R5, R5, 0x1, R11 ;  /* 0x0000000105057824 */ /* 0x000fe400078e020b */
[----:B-1----:R-:W-:Y:S01]  /*57b0*/  IMAD R17, R18, R10, R17 ;  /* 0x0000000a12117224 */ /* 0x002fe200078e0211 */
[----:B------:R-:W-:Y:S02]  /*57c0*/  I2FP.F32.U32 R10, R0 ;  /* 0x00000000000a7245 */ /* 0x000fe40000201000 */
[--C-:B------:R-:W-:Y:S02]  /*57d0*/  SHF.R.U64 R18, R4, UR8, R5.reuse ;  /* 0x0000000804127c19 */ /* 0x100fe40008001205 */
[----:B------:R-:W-:Y:S01]  /*57e0*/  SHF.R.U32.HI R5, RZ, UR8, R5 ;  /* 0x00000008ff057c19 */ /* 0x000fe20008011605 */
[----:B------:R-:W-:Y:S01]  /*57f0*/  FMUL R10, R10, UR9 ;  /* 0x000000090a0a7c20 */ /* 0x000fe20008400000 */
[----:B------:R-:W-:-:S02]  /*5800*/  ULDC UR8, c[0x0][0x708] ;  /* 0x0001c20000087ab9 */ /* 0x000fc40000000800 */
[--C-:B------:R-:W-:Y:S01]  /*5810*/  SHF.R.U64 R20, R18, UR8, R5.reuse ;  /* 0x0000000812147c19 */ /* 0x100fe20008001205 */
[----:B------:R0:W1:Y:S01]  /*5820*/  F2I.U32.TRUNC.NTZ R22, R10 ;  /* 0x0000000a00167305 */ /* 0x000062000020f000 */
[----:B------:R-:W-:Y:S01]  /*5830*/  SHF.R.U32.HI R5, RZ, UR8, R5 ;  /* 0x00000008ff057c19 */ /* 0x000fe20008011605 */
[----:B------:R-:W-:-:S03]  /*5840*/  ULDC UR8, c[0x0][0x758] ;  /* 0x0001d60000087ab9 */ /* 0x000fc60000000800 */
[--C-:B------:R-:W-:Y:S02]  /*5850*/  SHF.R.U64 R19, R20, UR8, R5.reuse ;  /* 0x0000000814137c19 */ /* 0x100fe40008001205 */
[----:B------:R-:W-:-:S03]  /*5860*/  SHF.R.U32.HI R23, RZ, UR8, R5 ;  /* 0x00000008ff177c19 */ /* 0x000fc60008011605 */
[----:B------:R-:W-:Y:S02]  /*5870*/  IMAD.MOV.U32 R4, RZ, RZ, R19 ;  /* 0x000000ffff047224 */ /* 0x000fe400078e0013 */
[----:B------:R-:W-:Y:S01]  /*5880*/  IMAD.MOV.U32 R5, RZ, RZ, R23 ;  /* 0x000000ffff057224 */ /* 0x000fe200078e0017 */
[----:B0-----:R-:W-:Y:S06]  /*5890*/  @!P1 BRA `(.L_x_106) ;  /* 0x0000000000289947 */ /* 0x001fec0003800000 */
        /* <DEDUP_REMOVED lines=10> */
.L_x_106:
[----:B------:R-:W-:Y:S01]  /*5940*/  ULDC UR8, c[0x0][0x748] ;  /* 0x0001d20000087ab9 */ /* 0x000fe20000000800 */
[----:B-1----:R-:W-:Y:S01]  /*5950*/  IMAD.MOV R22, RZ, RZ, -R22 ;  /* 0x000000ffff167224 */ /* 0x002fe200078e0a16 */
[----:B------:R-:W-:Y:S01]  /*5960*/  SHF.R.U64 R5, R4, UR8, R5 ;  /* 0x0000000804057c19 */ /* 0x000fe20008001205 */
[----:B------:R-:W-:Y:S01]  /*5970*/  ULDC UR8, c[0x0][0x738] ;  /* 0x0001ce0000087ab9 */ /* 0x000fe20000000800 */
[----:B------:R-:W-:Y:S01]  /*5980*/  LOP3.LUT R4, R20, UR7, RZ, 0xc0, !PT ;  /* 0x0000000714047c12 */ /* 0x000fe2000f8ec0ff */
[----:B--2---:R-:W-:Y:S01]  /*5990*/  @P4 IMAD R17, R21, R22, R0 ;  /* 0x0000001615114224 */ /* 0x004fe200078e0200 */
[----:B------:R-:W-:Y:S01]  /*59a0*/  LOP3.LUT R18, R18, UR4, RZ, 0xc0, !PT ;  /* 0x0000000412127c12 */ /* 0x000fe2000f8ec0ff */
[----:B------:R-:W-:Y:S01]  /*59b0*/  IMAD.MOV R0, RZ, RZ, -R5 ;  /* 0x000000ffff007224 */ /* 0x000fe200078e0a05 */
[----:B------:R-:W-:Y:S01]  /*59c0*/  ULDC UR9, c[0x0][0x710] ;  /* 0x0001c40000097ab9 */ /* 0x000fe20000000800 */
[----:B------:R-:W-:Y:S02]  /*59d0*/  IMAD R4, R5, UR5, R4 ;  /* 0x0000000505047c24 */ /* 0x000fe4000f8e0204 */
[----:B------:R-:W-:Y:S01]  /*59e0*/  IMAD R19, R0, UR8, R19 ;  /* 0x0000000800137c24 */ /* 0x000fe2000f8e0213 */
[----:B------:R-:W-:Y:S01]  /*59f0*/  ULDC UR8, c[0x0][0x700] ;  /* 0x0001c00000087ab9 */ /* 0x000fe20000000800 */
[----:B------:R-:W-:-:S02]  /*5a00*/  IMAD R17, R4, UR9, R17 ;  /* 0x0000000904117c24 */ /* 0x000fc4000f8e0211 */
[----:B------:R-:W-:Y:S02]  /*5a10*/  IMAD R0, R19, UR8, R18 ;  /* 0x0000000813007c24 */ /* 0x000fe4000f8e0212 */
[----:B------:R-:W-:Y:S02]  /*5a20*/  IMAD.MOV.U32 R10, RZ, RZ, 0x1 ;  /* 0x00000001ff0a7424 */ /* 0x000fe400078e00ff */
[----:B------:R-:W-:Y:S01]  /*5a30*/  IMAD.MOV.U32 R5, RZ, RZ, R16 ;  /* 0x000000ffff057224 */ /* 0x000fe200078e0010 */
[----:B------:R-:W-:Y:S02]  /*5a40*/  SEL R4, R0, R17, !P4 ;  /* 0x0000001100047207 */ /* 0x000fe40006000000 */
[----:B------:R-:W-:-:S07]  /*5a50*/  SEL R0, R17, R0, !P4 ;  /* 0x0000000011007207 */ /* 0x000fce0006000000 */
.L_x_104:
[----:B------:R-:W-:Y:S05]  /*5a60*/  BSYNC B1 ;  /* 0x0000000000017941 */ /* 0x000fea0003800000 */
.L_x_103:
[----:B------:R-:W-:-:S13]  /*5a70*/  LOP3.LUT P1, RZ, R10, 0xff, RZ, 0xc0, !PT ;  /* 0x000000ff0aff7812 */ /* 0x000fda000782c0ff */
[----:B------:R-:W-:Y:S05]  /*5a80*/  @P1 BRA `(.L_x_107) ;  /* 0xfffffff4000c1947 */ /* 0x000fea000383ffff */
[----:B------:R-:W-:Y:S05]  /*5a90*/  BSYNC B0 ;  /* 0x0000000000007941 */ /* 0x000fea0003800000 */
.L_x_95:
[----:B------:R-:W-:-:S03]  /*5aa0*/  UMOV UR8, 0xffffffff ;  /* 0xffffffff00087882 */ /* 0x000fc60000000000 */
[----:B------:R-:W-:Y:S05]  /*5ab0*/  BRA.DIV UR8, `(.L_x_108) ;  /* 0x00000016086c7947 */ /* 0x000fea000b800000 */
[----:B------:R-:W-:-:S13]  /*5ac0*/  ELECT P0, URZ, PT ;  /* 0x00000000003f782f */ /* 0x000fda0003800000 */
.L_x_154:
[----:B------:R-:W-:Y:S04]  /*5ad0*/  BSSY B0, `(.L_x_109) ;  /* 0x0000139000007945 */ /* 0x000fe80003800000 */
[----:B------:R-:W-:Y:S05]  /*5ae0*/  @!P0 BRA `(.L_x_110) ;  /* 0x0000001000dc8947 */ /* 0x000fea0003800000 */
[----:B------:R-:W-:-:S04]  /*5af0*/  LOP3.LUT R6, R6, 0x2, RZ, 0xfc, !PT ;  /* 0x0000000206067812 */ /* 0x000fc800078efcff */
[----:B------:R-:W-:-:S13]  /*5b00*/  ISETP.NE.AND P0, PT, R6, 0x3, PT ;  /* 0x000000030600780c */ /* 0x000fda0003f05270 */
[----:B------:R-:W-:Y:S05]  /*5b10*/  @!P0 BRA `(.L_x_111) ;  /* 0x0000000000048947 */ /* 0x000fea0003800000 */
[----:B------:R-:W-:Y:S01]  /*5b20*/  BPT.TRAP 0x1 ;  /* 0x000000040000795c */ /* 0x000fe20000300000 */
.L_x_111:
[----:B------:R-:W0:Y:S01]  /*5b30*/  S2R R3, SR_CgaCtaId ;  /* 0x0000000000037919 */ /* 0x000e220000008800 */
[----:B------:R-:W-:-:S04]  /*5b40*/  MOV R0, 0x400 ;  /* 0x0000040000007802 */ /* 0x000fc80000000f00 */
[----:B0-----:R-:W-:Y:S02]  /*5b50*/  LEA R0, R3, R0, 0x18 ;  /* 0x0000000003007211 */ /* 0x001fe400078ec0ff */
[----:B------:R-:W-:-:S03]  /*5b60*/  SHF.L.U32 R3, R7, 0x1f, RZ ;  /* 0x0000001f07037819 */ /* 0x000fc600000006ff */
[----:B------:R-:W-:-:S04]  /*5b70*/  VIADD R0, R0, 0x110 ;  /* 0x0000011000007836 */ /* 0x000fc80000000000 */
[C---:B------:R-:W-:Y:S02]  /*5b80*/  IMAD R6, R15.reuse, 0x8, R0 ;  /* 0x000000080f067824 */ /* 0x040fe400078e0200 */
[----:B------:R-:W-:Y:S02]  /*5b90*/  VIADD R15, R15, 0x1 ;  /* 0x000000010f0f7836 */ /* 0x000fe40000000000 */
[----:B------:R-:W0:Y:S03]  /*5ba0*/  SYNCS.PHASECHK.TRANS64.TRYWAIT P0, [R6+URZ], R3 ;  /* 0x00000003060075a7 */ /* 0x000e26000800017f */
[----:B------:R-:W-:-:S04]  /*5bb0*/  ISETP.NE.AND P1, PT, R15, 0x22, PT ;  /* 0x000000220f00780c */ /* 0x000fc80003f25270 */
[----:B------:R-:W-:Y:S02]  /*5bc0*/  SEL R2, RZ, 0x1, P1 ;  /* 0x00000001ff027807 */ /* 0x000fe40000800000 */
[----:B------:R-:W-:Y:S02]  /*5bd0*/  SEL R15, R15, RZ, P1 ;  /* 0x000000ff0f0f7207 */ /* 0x000fe40000800000 */
[----:B------:R-:W-:-:S03]  /*5be0*/  LOP3.LUT R8, R7, R2, RZ, 0x3c, !PT ;  /* 0x0000000207087212 */ /* 0x000fc600078e3cff */
[----:B------:R-:W-:Y:S01]  /*5bf0*/  IMAD R7, R15, 0x8, R0 ;  /* 0x000000080f077824 */ /* 0x000fe200078e0200 */
[----:B------:R-:W-:Y:S01]  /*5c00*/  SHF.L.U32 R4, R8, 0x1f, RZ ;  /* 0x0000001f08047819 */ /* 0x000fe200000006ff */
[----:B0-----:R-:W-:Y:S06]  /*5c10*/  @!P0 BRA `(.L_x_112) ;  /* 0x0000001400388947 */ /* 0x001fec0003800000 */
.L_x_155:
[----:B------:R-:W1:Y:S01]  /*5c20*/  SYNCS.PHASECHK.TRANS64.TRYWAIT P0, [R7+URZ], R4 ;  /* 0x00000004070075a7 */ /* 0x000e62000800017f */
[----:B------:R-:W-:-:S05]  /*5c30*/  VIADD R2, R15, 0x1 ;  /* 0x000000010f027836 */ /* 0x000fca0000000000 */
[----:B------:R-:W-:-:S04]  /*5c40*/  ISETP.NE.AND P1, PT, R2, 0x22, PT ;  /* 0x000000220200780c */ /* 0x000fc80003f25270 */
[----:B0-----:R-:W-:Y:S02]  /*5c50*/  SEL R3, RZ, 0x1, P1 ;  /* 0x00000001ff037807 */ /* 0x001fe40000800000 */
[----:B------:R-:W-:Y:S02]  /*5c60*/  SEL R9, R2, RZ, P1 ;  /* 0x000000ff02097207 */ /* 0x000fe40000800000 */
[----:B------:R-:W-:-:S03]  /*5c70*/  LOP3.LUT R8, R8, R3, RZ, 0x3c, !PT ;  /* 0x0000000308087212 */ /* 0x000fc600078e3cff */
[----:B------:R-:W-:Y:S01]  /*5c80*/  IMAD R6, R9, 0x8, R0 ;  /* 0x0000000809067824 */ /* 0x000fe200078e0200 */
[----:B------:R-:W-:Y:S01]  /*5c90*/  SHF.L.U32 R5, R8, 0x1f, RZ ;  /* 0x0000001f08057819 */ /* 0x000fe200000006ff */
[----:B-1----:R-:W-:Y:S06]  /*5ca0*/  @!P0 BRA `(.L_x_113) ;  /* 0x0000001400288947 */ /* 0x002fec0003800000 */
.L_x_156:
[----:B------:R-:W1:Y:S01]  /*5cb0*/  SYNCS.PHASECHK.TRANS64.TRYWAIT P0, [R6+URZ], R5 ;  /* 0x00000005060075a7 */ /* 0x000e62000800017f */
[----:B------:R-:W-:-:S05]  /*5cc0*/  VIADD R2, R9, 0x1 ;  /* 0x0000000109027836 */ /* 0x000fca0000000000 */
[----:B------:R-:W-:-:S04]  /*5cd0*/  ISETP.NE.AND P1, PT, R2, 0x22, PT ;  /* 0x000000220200780c */ /* 0x000fc80003f25270 */
[----:B------:R-:W-:Y:S02]  /*5ce0*/  SEL R3, RZ, 0x1, P1 ;  /* 0x00000001ff037807 */ /* 0x000fe40000800000 */
[----:B0-----:R-:W-:Y:S02]  /*5cf0*/  SEL R7, R2, RZ, P1 ;  /* 0x000000ff02077207 */ /* 0x001fe40000800000 */
[----:B------:R-:W-:-:S03]  /*5d00*/  LOP3.LUT R8, R8, R3, RZ, 0x3c, !PT ;  /* 0x0000000308087212 */ /* 0x000fc600078e3cff */
[----:B------:R-:W-:Y:S01]  /*5d10*/  IMAD R9, R7, 0x8, R0 ;  /* 0x0000000807097824 */ /* 0x000fe200078e0200 */
[----:B------:R-:W-:Y:S01]  /*5d20*/  SHF.L.U32 R4, R8, 0x1f, RZ ;  /* 0x0000001f08047819 */ /* 0x000fe200000006ff */
[----:B-1----:R-:W-:Y:S06]  /*5d30*/  @!P0 BRA `(.L_x_114) ;  /* 0x0000001400188947 */ /* 0x002fec0003800000 */
.L_x_157:
[----:B------:R-:W1:Y:S01]  /*5d40*/  SYNCS.PHASECHK.TRANS64.TRYWAIT P0, [R9+URZ], R4 ;  /* 0x00000004090075a7 */ /* 0x000e62000800017f */
[----:B------:R-:W-:-:S05]  /*5d50*/  VIADD R2, R7, 0x1 ;  /* 0x0000000107027836 */ /* 0x000fca0000000000 */
[----:B------:R-:W-:-:S04]  /*5d60*/  ISETP.NE.AND P1, PT, R2, 0x22, PT ;  /* 0x000000220200780c */ /* 0x000fc80003f25270 */
[----:B------:R-:W-:Y:S02]  /*5d70*/  SEL R3, RZ, 0x1, P1 ;  /* 0x00000001ff037807 */ /* 0x000fe40000800000 */
[----:B------:R-:W-:Y:S02]  /*5d80*/  SEL R7, R2, RZ, P1 ;  /* 0x000000ff02077207 */ /* 0x000fe40000800000 */
[----:B------:R-:W-:-:S03]  /*5d90*/  LOP3.LUT R8, R8, R3, RZ, 0x3c, !PT ;  /* 0x0000000308087212 */ /* 0x000fc600078e3cff */
[----:B0-----:R-:W-:Y:S01]  /*5da0*/  IMAD R6, R7, 0x8, R0 ;  /* 0x0000000807067824 */ /* 0x001fe200078e0200 */
[----:B------:R-:W-:Y:S01]  /*5db0*/  SHF.L.U32 R5, R8, 0x1f, RZ ;  /* 0x0000001f08057819 */ /* 0x000fe200000006ff */
[----:B-1----:R-:W-:Y:S06]  /*5dc0*/  @!P0 BRA `(.L_x_115) ;  /* 0x0000001400088947 */ /* 0x002fec0003800000 */
.L_x_158:
        /* <DEDUP_REMOVED lines=9> */
.L_x_159:
        /* <DEDUP_REMOVED lines=9> */
.L_x_160:
        /* <DEDUP_REMOVED lines=9> */
.L_x_161:
        /* <DEDUP_REMOVED lines=9> */
.L_x_162:
        /* <DEDUP_REMOVED lines=9> */
.L_x_163:
        /* <DEDUP_REMOVED lines=9> */
.L_x_164:
        /* <DEDUP_REMOVED lines=9> */
.L_x_165:
        /* <DEDUP_REMOVED lines=9> */
.L_x_166:
        /* <DEDUP_REMOVED lines=9> */
.L_x_167:
        /* <DEDUP_REMOVED lines=9> */
.L_x_168:
        /* <DEDUP_REMOVED lines=9> */
.L_x_169:
        /* <DEDUP_REMOVED lines=9> */
.L_x_170:
        /* <DEDUP_REMOVED lines=9> */
.L_x_171:
        /* <DEDUP_REMOVED lines=9> */
.L_x_172:
        /* <DEDUP_REMOVED lines=9> */
.L_x_173:
        /* <DEDUP_REMOVED lines=9> */
.L_x_174:
        /* <DEDUP_REMOVED lines=9> */
.L_x_175:
        /* <DEDUP_REMOVED lines=9> */
.L_x_176:
        /* <DEDUP_REMOVED lines=9> */
.L_x_177:
        /* <DEDUP_REMOVED lines=9> */
.L_x_178:
        /* <DEDUP_REMOVED lines=9> */
.L_x_179:
        /* <DEDUP_REMOVED lines=9> */
.L_x_180:
        /* <DEDUP_REMOVED lines=9> */
.L_x_181:
        /* <DEDUP_REMOVED lines=9> */
.L_x_182:
        /* <DEDUP_REMOVED lines=9> */
.L_x_183:
        /* <DEDUP_REMOVED lines=9> */
.L_x_184:
        /* <DEDUP_REMOVED lines=9> */
.L_x_185:
        /* <DEDUP_REMOVED lines=9> */
.L_x_186:
[----:B------:R-:W1:Y:S01]  /*6d90*/  SYNCS.PHASECHK.TRANS64.TRYWAIT P0, [R6+URZ], R5 ;  /* 0x00000005060075a7 */ /* 0x000e62000800017f */
[----:B------:R-:W-:-:S05]  /*6da0*/  VIADD R2, R7, 0x1 ;  /* 0x0000000107027836 */ /* 0x000fca0000000000 */
[----:B------:R-:W-:-:S04]  /*6db0*/  ISETP.NE.AND P1, PT, R2, 0x22, PT ;  /* 0x000000220200780c */ /* 0x000fc80003f25270 */
[----:B0-----:R-:W-:Y:S02]  /*6dc0*/  SEL R4, RZ, 0x1, P1 ;  /* 0x00000001ff047807 */ /* 0x001fe40000800000 */
[----:B------:R-:W-:Y:S02]  /*6dd0*/  SEL R3, R2, RZ, P1 ;  /* 0x000000ff02037207 */ /* 0x000fe40000800000 */
[----:B------:R-:W-:Y:S01]  /*6de0*/  LOP3.LUT R4, R11, R4, RZ, 0x3c, !PT ;  /* 0x000000040b047212 */ /* 0x000fe200078e3cff */
[----:B-1----:R-:W-:Y:S06]  /*6df0*/  @!P0 BRA `(.L_x_144) ;  /* 0x0000000c00408947 */ /* 0x002fec0003800000 */
.L_x_187:
[----:B------:R-:W-:Y:S01]  /*6e00*/  IMAD R3, R3, 0x8, R0 ;  /* 0x0000000803037824 */ /* 0x000fe200078e0200 */
[----:B------:R-:W-:-:S07]  /*6e10*/  SHF.L.U32 R0, R4, 0x1f, RZ ;  /* 0x0000001f04007819 */ /* 0x000fce00000006ff */
.L_x_145:
[----:B-1----:R1:W2:Y:S02]  /*6e20*/  SYNCS.PHASECHK.TRANS64.TRYWAIT P0, [R3+URZ], R0 ;  /* 0x00000000030075a7 */ /* 0x0022a4000800017f */
[----:B--2---:R-:W-:Y:S05]  /*6e30*/  @!P0 NANOSLEEP.SYNCS 0x989680 ;  /* 0x009896800000895d */ /* 0x004fea0003900000 */
[----:B------:R-:W2:Y:S02]  /*6e40*/  @!P0 SYNCS.PHASECHK.TRANS64 P0, [R3+URZ], R0 ;  /* 0x00000000030085a7 */ /* 0x000ea4000800007f */
[----:B--2---:R-:W-:Y:S05]  /*6e50*/  @!P0 BRA `(.L_x_145) ;  /* 0xfffffffc00f08947 */ /* 0x004fea000383ffff */
.L_x_110:
[----:B------:R-:W-:Y:S05]  /*6e60*/  BSYNC B0 ;  /* 0x0000000000007941 */ /* 0x000fea0003800000 */
.L_x_109:
[----:B------:R-:W-:Y:S05]  /*6e70*/  EXIT ;  /* 0x000000000000794d */ /* 0x000fea0003800000 */
.L_x_16:
[----:B0-----:R-:W-:-:S04]  /*6e80*/  IMAD.U32 R26, RZ, RZ, UR16 ;  /* 0x00000010ff1a7e24 */ /* 0x001fc8000f8e00ff */
[----:B------:R0:W1:Y:S03]  /*6e90*/  SYNCS.PHASECHK.TRANS64.TRYWAIT P0, [R26+URZ+-0x8], R25 ;  /* 0xfffff8191a0075a7 */ /* 0x000066000800017f */
[----:B-1----:R-:W-:Y:S05]  /*6ea0*/  @!P0 NANOSLEEP.SYNCS 0x989680 ;  /* 0x009896800000895d */ /* 0x002fea0003900000 */
[----:B------:R-:W1:Y:S02]  /*6eb0*/  @!P0 SYNCS.PHASECHK.TRANS64 P0, [R26+URZ+-0x8], R25 ;  /* 0xfffff8191a0085a7 */ /* 0x000e64000800007f */
[----:B-1----:R-:W-:Y:S05]  /*6ec0*/  @!P0 BRA `(.L_x_16) ;  /* 0xfffffffc00ec8947 */ /* 0x002fea000383ffff */
[----:B------:R-:W-:Y:S05]  /*6ed0*/  BRA `(.L_x_146) ;  /* 0xffffffac00007947 */ /* 0x000fea000383ffff */
.L_x_21:
[----:B-1----:R-:W-:-:S04]  /*6ee0*/  IMAD.U32 R59, RZ, RZ, UR8 ;  /* 0x00000008ff3b7e24 */ /* 0x002fc8000f8e00ff */
[----:B------:R1:W2:Y:S03]  /*6ef0*/  SYNCS.PHASECHK.TRANS64.TRYWAIT P0, [R59+URZ], R58 ;  /* 0x0000003a3b0075a7 */ /* 0x0002a6000800017f */
[----:B--2---:R-:W-:Y:S05]  /*6f00*/  @!P0 NANOSLEEP.SYNCS 0x989680 ;  /* 0x009896800000895d */ /* 0x004fea0003900000 */
[----:B------:R-:W2:Y:S02]  /*6f10*/  @!P0 SYNCS.PHASECHK.TRANS64 P0, [R59+URZ], R58 ;  /* 0x0000003a3b0085a7 */ /* 0x000ea4000800007f */
[----:B--2---:R-:W-:Y:S05]  /*6f20*/  @!P0 BRA `(.L_x_21) ;  /* 0xfffffffc00ec8947 */ /* 0x004fea000383ffff */
[----:B------:R-:W-:Y:S05]  /*6f30*/  BRA `(.L_x_20) ;  /* 0xffffffac00747947 */ /* 0x000fea000383ffff */
.L_x_25:
[----:B--2---:R-:W-:-:S04]  /*6f40*/  IMAD.U32 R57, RZ, RZ, UR16 ;  /* 0x00000010ff397e24 */ /* 0x004fc8000f8e00ff */
[----:B------:R2:W3:Y:S03]  /*6f50*/  SYNCS.PHASECHK.TRANS64.TRYWAIT P0, [R57+URZ+0x8], R56 ;  /* 0x00000838390075a7 */ /* 0x0004e6000800017f */
[----:B---3--:R-:W-:Y:S05]  /*6f60*/  @!P0 NANOSLEEP.SYNCS 0x989680 ;  /* 0x009896800000895d */ /* 0x008fea0003900000 */
[----:B------:R-:W3:Y:S02]  /*6f70*/  @!P0 SYNCS.PHASECHK.TRANS64 P0, [R57+URZ+0x8], R56 ;  /* 0x00000838390085a7 */ /* 0x000ee4000800007f */
[----:B---3--:R-:W-:Y:S05]  /*6f80*/  @!P0 BRA `(.L_x_25) ;  /* 0xfffffffc00ec8947 */ /* 0x008fea000383ffff */
[----:B------:R-:W-:Y:S05]  /*6f90*/  BRA `(.L_x_147) ;  /* 0xffffffb000107947 */ /* 0x000fea000383ffff */
.L_x_96:
[----:B------:R-:W-:Y:S01]  /*6fa0*/  BSSY B1, `(.L_x_148) ;  /* 0x0000006000017945 */ /* 0x000fe20003800000 */
[----:B------:R-:W-:-:S07]  /*6fb0*/  IMAD.MOV.U32 R10, RZ, RZ, -0x1 ;  /* 0xffffffffff0a7424 */ /* 0x000fce00078e00ff */
[----:B------:R-:W-:Y:S05]  /*6fc0*/  WARPSYNC.COLLECTIVE R10, `(.L_x_149) ;  /* 0x000000000a0c7348 */ /* 0x000fea0003c00000 */
[----:B------:R-:W-:Y:S02]  /*6fd0*/  ELECT P1, UR62, PT ;  /* 0x00000000003e782f */ /* 0x000fe40003820000 */
[----:B------:R-:W-:Y:S01]  /*6fe0*/  MOV R10, UR62 ;  /* 0x0000003e000a7c02 */ /* 0x000fe20008000f00 */
[----:B------:R-:W-:Y:S10]  /*6ff0*/  ENDCOLLECTIVE ;  /* 0x000000000000791b */ /* 0x000ff40003800000 */
.L_x_149:
[----:B------:R-:W-:Y:S05]  /*7000*/  BSYNC B1 ;  /* 0x0000000000017941 */ /* 0x000fea0003800000 */
.L_x_148:
[----:B------:R-:W-:Y:S05]  /*7010*/  BRA `(.L_x_150) ;  /* 0xffffffdc00b47947 */ /* 0x000fea000383ffff */
.L_x_99:
[----:B-1----:R1:W2:Y:S02]  /*7020*/  SYNCS.PHASECHK.TRANS64.TRYWAIT P1, [R18+URZ+0x110], R11 ;  /* 0x0001100b120075a7 */ /* 0x0022a4000802017f */
[----:B--2---:R-:W-:Y:S05]  /*7030*/  @!P1 NANOSLEEP.SYNCS 0x989680 ;  /* 0x009896800000995d */ /* 0x004fea0003900000 */
[----:B------:R-:W2:Y:S02]  /*7040*/  @!P1 SYNCS.PHASECHK.TRANS64 P1, [R18+URZ+0x110], R11 ;  /* 0x0001100b120095a7 */ /* 0x000ea4000802007f */
[----:B--2---:R-:W-:Y:S05]  /*7050*/  @!P1 BRA `(.L_x_99) ;  /* 0xfffffffc00f09947 */ /* 0x004fea000383ffff */
[----:B------:R-:W-:Y:S05]  /*7060*/  BRA `(.L_x_151) ;  /* 0xffffffdc00ec7947 */ /* 0x000fea000383ffff */
.L_x_108:
[----:B------:R-:W-:Y:S01]  /*7070*/  BSSY B0, `(.L_x_152) ;  /* 0x0000006000007945 */ /* 0x000fe20003800000 */
[----:B------:R-:W-:-:S07]  /*7080*/  IMAD.MOV.U32 R10, RZ, RZ, -0x1 ;  /* 0xffffffffff0a7424 */ /* 0x000fce00078e00ff */
[----:B------:R-:W-:Y:S05]  /*7090*/  WARPSYNC.COLLECTIVE R10, `(.L_x_153) ;  /* 0x000000000a0c7348 */ /* 0x000fea0003c00000 */
[----:B------:R-:W-:Y:S02]  /*70a0*/  ELECT P1, UR62, PT ;  /* 0x00000000003e782f */ /* 0x000fe40003820000 */
[----:B------:R-:W-:Y:S01]  /*70b0*/  MOV R10, UR62 ;  /* 0x0000003e000a7c02 */ /* 0x000fe20008000f00 */
[----:B------:R-:W-:Y:S10]  /*70c0*/  ENDCOLLECTIVE ;  /* 0x000000000000791b */ /* 0x000ff40003800000 */
.L_x_153:
[----:B------:R-:W-:Y:S05]  /*70d0*/  BSYNC B0 ;  /* 0x0000000000007941 */ /* 0x000fea0003800000 */
.L_x_152:
[----:B------:R-:W-:Y:S01]  /*70e0*/  PLOP3.LUT P0, PT, P1, PT, PT, 0x80, 0x0 ;  /* 0x000000000000781c */ /* 0x000fe20000f0f070 */
[----:B------:R-:W-:-:S12]  /*70f0*/  BRA `(.L_x_154) ;  /* 0xffffffe800747947 */ /* 0x000fd8000383ffff */
.L_x_112:
[----:B0-----:R0:W1:Y:S02]  /*7100*/  SYNCS.PHASECHK.TRANS64.TRYWAIT P0, [R6+URZ], R3 ;  /* 0x00000003060075a7 */ /* 0x001064000800017f */
[----:B-1----:R-:W-:Y:S05]  /*7110*/  @!P0 NANOSLEEP.SYNCS 0x989680 ;  /* 0x009896800000895d */ /* 0x002fea0003900000 */
[----:B------:R-:W1:Y:S02]  /*7120*/  @!P0 SYNCS.PHASECHK.TRANS64 P0, [R6+URZ], R3 ;  /* 0x00000003060085a7 */ /* 0x000e64000800007f */
[----:B-1----:R-:W-:Y:S05]  /*7130*/  @!P0 BRA `(.L_x_112) ;  /* 0xfffffffc00f08947 */ /* 0x002fea000383ffff */
[----:B------:R-:W-:Y:S05]  /*7140*/  BRA `(.L_x_155) ;  /* 0xffffffe800b47947 */ /* 0x000fea000383ffff */
.L_x_113:
[----:B0-----:R0:W1:Y:S02]  /*7150*/  SYNCS.PHASECHK.TRANS64.TRYWAIT P0, [R7+URZ], R4 ;  /* 0x00000004070075a7 */ /* 0x001064000800017f */
[----:B-1----:R-:W-:Y:S05]  /*7160*/  @!P0 NANOSLEEP.SYNCS 0x989680 ;  /* 0x009896800000895d */ /* 0x002fea0003900000 */
[----:B------:R-:W1:Y:S02]  /*7170*/  @!P0 SYNCS.PHASECHK.TRANS64 P0, [R7+URZ], R4 ;  /* 0x00000004070085a7 */ /* 0x000e64000800007f */
[----:B-1----:R-:W-:Y:S05]  /*7180*/  @!P0 BRA `(.L_x_113) ;  /* 0xfffffffc00f08947 */ /* 0x002fea000383ffff */
[----:B------:R-:W-:Y:S05]  /*7190*/  BRA `(.L_x_156) ;  /* 0xffffffe800c47947 */ /* 0x000fea000383ffff */
.L_x_114:
[----:B0-----:R0:W1:Y:S02]  /*71a0*/  SYNCS.PHASECHK.TRANS64.TRYWAIT P0, [R6+URZ], R5 ;  /* 0x00000005060075a7 */ /* 0x001064000800017f */
[----:B-1----:R-:W-:Y:S05]  /*71b0*/  @!P0 NANOSLEEP.SYNCS 0x989680 ;  /* 0x009896800000895d */ /* 0x002fea0003900000 */
[----:B------:R-:W1:Y:S02]  /*71c0*/  @!P0 SYNCS.PHASECHK.TRANS64 P0, [R6+URZ], R5 ;  /* 0x00000005060085a7 */ /* 0x000e64000800007f */
[----:B-1----:R-:W-:Y:S05]  /*71d0*/  @!P0 BRA `(.L_x_114) ;  /* 0xfffffffc00f08947 */ /* 0x002fea000383ffff */
[----:B------:R-:W-:Y:S05]  /*71e0*/  BRA `(.L_x_157) ;  /* 0xffffffe800d47947 */ /* 0x000fea000383ffff */
.L_x_115:
[----:B0-----:R0:W1:Y:S02]  /*71f0*/  SYNCS.PHASECHK.TRANS64.TRYWAIT P0, [R9+URZ], R4 ;  /* 0x00000004090075a7 */ /* 0x001064000800017f */
[----:B-1----:R-:W-:Y:S05]  /*7200*/  @!P0 NANOSLEEP.SYNCS 0x989680 ;  /* 0x009896800000895d */ /* 0x002fea0003900000 */
[----:B------:R-:W1:Y:S02]  /*7210*/  @!P0 SYNCS.PHASECHK.TRANS64 P0, [R9+URZ], R4 ;  /* 0x00000004090085a7 */ /* 0x000e64000800007f */
[----:B-1----:R-:W-:Y:S05]  /*7220*/  @!P0 BRA `(.L_x_115) ;  /* 0xfffffffc00f08947 */ /* 0x002fea000383ffff */
[----:B------:R-:W-:Y:S05]  /*7230*/  BRA `(.L_x_158) ;  /* 0xffffffe800e47947 */ /* 0x000fea000383ffff */
.L_x_116:
[----:B0-----:R0:W1:Y:S02]  /*7240*/  SYNCS.PHASECHK.TRANS64.TRYWAIT P0, [R6+URZ], R5 ;  /* 0x00000005060075a7 */ /* 0x001064000800017f */
[----:B-1----:R-:W-:Y:S05]  /*7250*/  @!P0 NANOSLEEP.SYNCS 0x989680 ;  /* 0x009896800000895d */ /* 0x002fea0003900000 */
[----:B------:R-:W1:Y:S02]  /*7260*/  @!P0 SYNCS.PHASECHK.TRANS64 P0, [R6+URZ], R5 ;  /* 0x00000005060085a7 */ /* 0x000e64000800007f */
[----:B-1----:R-:W-:Y:S05]  /*7270*/  @!P0 BRA `(.L_x_116) ;  /* 0xfffffffc00f08947 */ /* 0x002fea000383ffff */
[----:B------:R-:W-:Y:S05]  /*7280*/  BRA `(.L_x_159) ;  /* 0xffffffe800f47947 */ /* 0x000fea000383ffff */
.L_x_117:
[----:B0-----:R0:W1:Y:S02]  /*7290*/  SYNCS.PHASECHK.TRANS64.TRYWAIT P0, [R9+URZ], R4 ;  /* 0x00000004090075a7 */ /* 0x001064000800017f */
[----:B-1----:R-:W-:Y:S05]  /*72a0*/  @!P0 NANOSLEEP.SYNCS 0x989680 ;  /* 0x009896800000895d */ /* 0x002fea0003900000 */
[----:B------:R-:W1:Y:S02]  /*72b0*/  @!P0 SYNCS.PHASECHK.TRANS64 P0, [R9+URZ], R4 ;  /* 0x00000004090085a7 */ /* 0x000e64000800007f */
[----:B-1----:R-:W-:Y:S05]  /*72c0*/  @!P0 BRA `(.L_x_117) ;  /* 0xfffffffc00f08947 */ /* 0x002fea000383ffff */
[----:B------:R-:W-:Y:S05]  /*72d0*/  BRA `(.L_x_160) ;  /* 0xffffffec00047947 */ /* 0x000fea000383ffff */
.L_x_118:
[----:B0-----:R0:W1:Y:S02]  /*72e0*/  SYNCS.PHASECHK.TRANS64.TRYWAIT P0, [R6+URZ], R5 ;  /* 0x00000005060075a7 */ /* 0x001064000800017f */
[----:B-1----:R-:W-:Y:S05]  /*72f0*/  @!P0 NANOSLEEP.SYNCS 0x989680 ;  /* 0x009896800000895d */ /* 0x002fea0003900000 */
[----:B------:R-:W1:Y:S02]  /*7300*/  @!P0 SYNCS.PHASECHK.TRANS64 P0, [R6+URZ], R5 ;  /* 0x00000005060085a7 */ /* 0x000e64000800007f */
[----:B-1----:R-:W-:Y:S05]  /*7310*/  @!P0 BRA `(.L_x_118) ;  /* 0xfffffffc00f08947 */ /* 0x002fea000383ffff */
[----:B------:R-:W-:Y:S05]  /*7320*/  BRA `(.L_x_161) ;  /* 0xffffffec00147947 */ /* 0x000fea000383ffff */
.L_x_119:
[----:B0-----:R0:W1:Y:S02]  /*7330*/  SYNCS.PHASECHK.TRANS64.TRYWAIT P0, [R9+URZ], R4 ;  /* 0x00000004090075a7 */ /* 0x001064000800017f */
[----:B-1----:R-:W-:Y:S05]  /*7340*/  @!P0 NANOSLEEP.SYNCS 0x989680 ;  /* 0x009896800000895d */ /* 0x002fea0003900000 */
[----:B------:R-:W1:Y:S02]  /*7350*/  @!P0 SYNCS.PHASECHK.TRANS64 P0, [R9+URZ], R4 ;  /* 0x00000004090085a7 */ /* 0x000e64000800007f */
[----:B-1----:R-:W-:Y:S05]  /*7360*/  @!P0 BRA `(.L_x_119) ;  /* 0xfffffffc00f08947 */ /* 0x002fea000383ffff */
[----:B------:R-:W-:Y:S05]  /*7370*/  BRA `(.L_x_162) ;  /* 0xffffffec00247947 */ /* 0x000fea000383ffff */
.L_x_120:
[----:B0-----:R0:W1:Y:S02]  /*7380*/  SYNCS.PHASECHK.TRANS64.TRYWAIT P0, [R6+URZ], R5 ;  /* 0x00000005060075a7 */ /* 0x001064000800017f */
[----:B-1----:R-:W-:Y:S05]  /*7390*/  @!P0 NANOSLEEP.SYNCS 0x989680 ;  /* 0x009896800000895d */ /* 0x002fea0003900000 */
[----:B------:R-:W1:Y:S02]  /*73a0*/  @!P0 SYNCS.PHASECHK.TRANS64 P0, [R6+URZ], R5 ;  /* 0x00000005060085a7 */ /* 0x000e64000800007f */
[----:B-1----:R-:W-:Y:S05]  /*73b0*/  @!P0 BRA `(.L_x_120) ;  /* 0xfffffffc00f08947 */ /* 0x002fea000383ffff */
[----:B------:R-:W-:Y:S05]  /*73c0*/  BRA `(.L_x_163) ;  /* 0xffffffec00347947 */ /* 0x000fea000383ffff */
.L_x_121:
[----:B0-----:R0:W1:Y:S02]  /*73d0*/  SYNCS.PHASECHK.TRANS64.TRYWAIT P0, [R9+URZ], R4 ;  /* 0x00000004090075a7 */ /* 0x001064000800017f */
[----:B-1----:R-:W-:Y:S05]  /*73e0*/  @!P0 NANOSLEEP.SYNCS 0x989680 ;  /* 0x009896800000895d */ /* 0x002fea0003900000 */
[----:B------:R-:W1:Y:S02]  /*73f0*/  @!P0 SYNCS.PHASECHK.TRANS64 P0, [R9+URZ], R4 ;  /* 0x00000004090085a7 */ /* 0x000e64000800007f */
[----:B-1----:R-:W-:Y:S05]  /*7400*/  @!P0 BRA `(.L_x_121) ;  /* 0xfffffffc00f08947 */ /* 0x002fea000383ffff */
[----:B------:R-:W-:Y:S05]  /*7410*/  BRA `(.L_x_164) ;  /* 0xffffffec00447947 */ /* 0x000fea000383ffff */
.L_x_122:
[----:B0-----:R0:W1:Y:S02]  /*7420*/  SYNCS.PHASECHK.TRANS64.TRYWAIT P0, [R6+URZ], R5 ;  /* 0x00000005060075a7 */ /* 0x001064000800017f */
[----:B-1----:R-:W-:Y:S05]  /*7430*/  @!P0 NANOSLEEP.SYNCS 0x989680 ;  /* 0x009896800000895d */ /* 0x002fea0003900000 */
[----:B------:R-:W1:Y:S02]  /*7440*/  @!P0 SYNCS.PHASECHK.TRANS64 P0, [R6+URZ], R5 ;  /* 0x00000005060085a7 */ /* 0x000e64000800007f */
[----:B-1----:R-:W-:Y:S05]  /*7450*/  @!P0 BRA `(.L_x_122) ;  /* 0xfffffffc00f08947 */ /* 0x002fea000383ffff */
[----:B------:R-:W-:Y:S05]  /*7460*/  BRA `(.L_x_165) ;  /* 0xffffffec00547947 */ /* 0x000fea000383ffff */
.L_x_123:
[----:B0-----:R0:W1:Y:S02]  /*7470*/  SYNCS.PHASECHK.TRANS64.TRYWAIT P0, [R9+URZ], R4 ;  /* 0x00000004090075a7 */ /* 0x001064000800017f */
[----:B-1----:R-:W-:Y:S05]  /*7480*/  @!P0 NANOSLEEP.SYNCS 0x989680 ;  /* 0x009896800000895d */ /* 0x002fea0003900000 */
[----:B------:R-:W1:Y:S02]  /*7490*/  @!P0 SYNCS.PHASECHK.TRANS64 P0, [R9+URZ], R4 ;  /* 0x00000004090085a7 */ /* 0x000e64000800007f */
[----:B-1----:R-:W-:Y:S05]  /*74a0*/  @!P0 BRA `(.L_x_123) ;  /* 0xfffffffc00f08947 */ /* 0x002fea000383ffff */
[----:B------:R-:W-:Y:S05]  /*74b0*/  BRA `(.L_x_166) ;  /* 0xffffffec00647947 */ /* 0x000fea000383ffff */
.L_x_124:
[----:B0-----:R0:W1:Y:S02]  /*74c0*/  SYNCS.PHASECHK.TRANS64.TRYWAIT P0, [R6+URZ], R5 ;  /* 0x00000005060075a7 */ /* 0x001064000800017f */
[----:B-1----:R-:W-:Y:S05]  /*74d0*/  @!P0 NANOSLEEP.SYNCS 0x989680 ;  /* 0x009896800000895d */ /* 0x002fea0003900000 */
[----:B------:R-:W1:Y:S02]  /*74e0*/  @!P0 SYNCS.PHASECHK.TRANS64 P0, [R6+URZ], R5 ;  /* 0x00000005060085a7 */ /* 0x000e64000800007f */
[----:B-1----:R-:W-:Y:S05]  /*74f0*/  @!P0 BRA `(.L_x_124) ;  /* 0xfffffffc00f08947 */ /* 0x002fea000383ffff */
[----:B------:R-:W-:Y:S05]  /*7500*/  BRA `(.L_x_167) ;  /* 0xffffffec00747947 */ /* 0x000fea000383ffff */
.L_x_125:
[----:B0-----:R0:W1:Y:S02]  /*7510*/  SYNCS.PHASECHK.TRANS64.TRYWAIT P0, [R9+URZ], R4 ;  /* 0x00000004090075a7 */ /* 0x001064000800017f */
[----:B-1----:R-:W-:Y:S05]  /*7520*/  @!P0 NANOSLEEP.SYNCS 0x989680 ;  /* 0x009896800000895d */ /* 0x002fea0003900000 */
[----:B------:R-:W1:Y:S02]  /*7530*/  @!P0 SYNCS.PHASECHK.TRANS64 P0, [R9+URZ], R4 ;  /* 0x00000004090085a7 */ /* 0x000e64000800007f */
[----:B-1----:R-:W-:Y:S05]  /*7540*/  @!P0 BRA `(.L_x_125) ;  /* 0xfffffffc00f08947 */ /* 0x002fea000383ffff */
[----:B------:R-:W-:Y:S05]  /*7550*/  BRA `(.L_x_168) ;  /* 0xffffffec00847947 */ /* 0x000fea000383ffff */
.L_x_126:
[----:B0-----:R0:W1:Y:S02]  /*7560*/  SYNCS.PHASECHK.TRANS64.TRYWAIT P0, [R6+URZ], R5 ;  /* 0x00000005060075a7 */ /* 0x001064000800017f */
[----:B-1----:R-:W-:Y:S05]  /*7570*/  @!P0 NANOSLEEP.SYNCS 0x989680 ;  /* 0x009896800000895d */ /* 0x002fea0003900000 */
[----:B------:R-:W1:Y:S02]  /*7580*/  @!P0 SYNCS.PHASECHK.TRANS64 P0, [R6+URZ], R5 ;  /* 0x00000005060085a7 */ /* 0x000e64000800007f */
[----:B-1----:R-:W-:Y:S05]  /*7590*/  @!P0 BRA `(.L_x_126) ;  /* 0xfffffffc00f08947 */ /* 0x002fea000383ffff */
[----:B------:R-:W-:Y:S05]  /*75a0*/  BRA `(.L_x_169) ;  /* 0xffffffec00947947 */ /* 0x000fea000383ffff */
.L_x_127:
[----:B0-----:R0:W1:Y:S02]  /*75b0*/  SYNCS.PHASECHK.TRANS64.TRYWAIT P0, [R9+URZ], R4 ;  /* 0x00000004090075a7 */ /* 0x001064000800017f */
[----:B-1----:R-:W-:Y:S05]  /*75c0*/  @!P0 NANOSLEEP.SYNCS 0x989680 ;  /* 0x009896800000895d */ /* 0x002fea0003900000 */
[----:B------:R-:W1:Y:S02]  /*75d0*/  @!P0 SYNCS.PHASECHK.TRANS64 P0, [R9+URZ], R4 ;  /* 0x00000004090085a7 */ /* 0x000e64000800007f */
[----:B-1----:R-:W-:Y:S05]  /*75e0*/  @!P0 BRA `(.L_x_127) ;  /* 0xfffffffc00f08947 */ /* 0x002fea000383ffff */
[----:B------:R-:W-:Y:S05]  /*75f0*/  BRA `(.L_x_170) ;  /* 0xffffffec00a47947 */ /* 0x000fea000383ffff */
.L_x_128:
[----:B0-----:R0:W1:Y:S02]  /*7600*/  SYNCS.PHASECHK.TRANS64.TRYWAIT P0, [R6+URZ], R5 ;  /* 0x00000005060075a7 */ /* 0x001064000800017f */
[----:B-1----:R-:W-:Y:S05]  /*7610*/  @!P0 NANOSLEEP.SYNCS 0x989680 ;  /* 0x009896800000895d */ /* 0x002fea0003900000 */
[----:B------:R-:W1:Y:S02]  /*7620*/  @!P0 SYNCS.PHASECHK.TRANS64 P0, [R6+URZ], R5 ;  /* 0x00000005060085a7 */ /* 0x000e64000800007f */
[----:B-1----:R-:W-:Y:S05]  /*7630*/  @!P0 BRA `(.L_x_128) ;  /* 0xfffffffc00f08947 */ /* 0x002fea000383ffff */
[----:B------:R-:W-:Y:S05]  /*7640*/  BRA `(.L_x_171) ;  /* 0xffffffec00b47947 */ /* 0x000fea000383ffff */
.L_x_129:
[----:B0-----:R0:W1:Y:S02]  /*7650*/  SYNCS.PHASECHK.TRANS64.TRYWAIT P0, [R9+URZ], R4 ;  /* 0x00000004090075a7 */ /* 0x001064000800017f */
[----:B-1----:R-:W-:Y:S05]  /*7660*/  @!P0 NANOSLEEP.SYNCS 0x989680 ;  /* 0x009896800000895d */ /* 0x002fea0003900000 */
[----:B------:R-:W1:Y:S02]  /*7670*/  @!P0 SYNCS.PHASECHK.TRANS64 P0, [R9+URZ], R4 ;  /* 0x00000004090085a7 */ /* 0x000e64000800007f */
[----:B-1----:R-:W-:Y:S05]  /*7680*/  @!P0 BRA `(.L_x_129) ;  /* 0xfffffffc00f08947 */ /* 0x002fea000383ffff */
[----:B------:R-:W-:Y:S05]  /*7690*/  BRA `(.L_x_172) ;  /* 0xffffffec00c47947 */ /* 0x000fea000383ffff */
.L_x_130:
[----:B0-----:R0:W1:Y:S02]  /*76a0*/  SYNCS.PHASECHK.TRANS64.TRYWAIT P0, [R6+URZ], R5 ;  /* 0x00000005060075a7 */ /* 0x001064000800017f */
[----:B-1----:R-:W-:Y:S05]  /*76b0*/  @!P0 NANOSLEEP.SYNCS 0x989680 ;  /* 0x009896800000895d */ /* 0x002fea0003900000 */
[----:B------:R-:W1:Y:S02]  /*76c0*/  @!P0 SYNCS.PHASECHK.TRANS64 P0, [R6+URZ], R5 ;  /* 0x00000005060085a7 */ /* 0x000e64000800007f */
[----:B-1----:R-:W-:Y:S05]  /*76d0*/  @!P0 BRA `(.L_x_130) ;  /* 0xfffffffc00f08947 */ /* 0x002fea000383ffff */
[----:B------:R-:W-:Y:S05]  /*76e0*/  BRA `(.L_x_173) ;  /* 0xffffffec00d47947 */ /* 0x000fea000383ffff */
.L_x_131:
[----:B0-----:R0:W1:Y:S02]  /*76f0*/  SYNCS.PHASECHK.TRANS64.TRYWAIT P0, [R9+URZ], R4 ;  /* 0x00000004090075a7 */ /* 0x001064000800017f */
[----:B-1----:R-:W-:Y:S05]  /*7700*/  @!P0 NANOSLEEP.SYNCS 0x989680 ;  /* 0x009896800000895d */ /* 0x002fea0003900000 */
[----:B------:R-:W1:Y:S02]  /*7710*/  @!P0 SYNCS.PHASECHK.TRANS64 P0, [R9+URZ], R4 ;  /* 0x00000004090085a7 */ /* 0x000e64000800007f */
[----:B-1----:R-:W-:Y:S05]  /*7720*/  @!P0 BRA `(.L_x_131) ;  /* 0xfffffffc00f08947 */ /* 0x002fea000383ffff */
[----:B------:R-:W-:Y:S05]  /*7730*/  BRA `(.L_x_174) ;  /* 0xffffffec00e47947 */ /* 0x000fea000383ffff */
.L_x_132:
[----:B0-----:R0:W1:Y:S02]  /*7740*/  SYNCS.PHASECHK.TRANS64.TRYWAIT P0, [R6+URZ], R5 ;  /* 0x00000005060075a7 */ /* 0x001064000800017f */
[----:B-1----:R-:W-:Y:S05]  /*7750*/  @!P0 NANOSLEEP.SYNCS 0x989680 ;  /* 0x009896800000895d */ /* 0x002fea0003900000 */
[----:B------:R-:W1:Y:S02]  /*7760*/  @!P0 SYNCS.PHASECHK.TRANS64 P0, [R6+URZ], R5 ;  /* 0x00000005060085a7 */ /* 0x000e64000800007f */
[----:B-1----:R-:W-:Y:S05]  /*7770*/  @!P0 BRA `(.L_x_132) ;  /* 0xfffffffc00f08947 */ /* 0x002fea000383ffff */
[----:B------:R-:W-:Y:S05]  /*7780*/  BRA `(.L_x_175) ;  /* 0xffffffec00f47947 */ /* 0x000fea000383ffff */
.L_x_133:
[----:B0-----:R0:W1:Y:S02]  /*7790*/  SYNCS.PHASECHK.TRANS64.TRYWAIT P0, [R9+URZ], R4 ;  /* 0x00000004090075a7 */ /* 0x001064000800017f */
[----:B-1----:R-:W-:Y:S05]  /*77a0*/  @!P0 NANOSLEEP.SYNCS 0x989680 ;  /* 0x009896800000895d */ /* 0x002fea0003900000 */
[----:B------:R-:W1:Y:S02]  /*77b0*/  @!P0 SYNCS.PHASECHK.TRANS64 P0, [R9+URZ], R4 ;  /* 0x00000004090085a7 */ /* 0x000e64000800007f */
[----:B-1----:R-:W-:Y:S05]  /*77c0*/  @!P0 BRA `(.L_x_133) ;  /* 0xfffffffc00f08947 */ /* 0x002fea000383ffff */
[----:B------:R-:W-:Y:S05]  /*77d0*/  BRA `(.L_x_176) ;  /* 0xfffffff000047947 */ /* 0x000fea000383ffff */
.L_x_134:
[----:B0-----:R0:W1:Y:S02]  /*77e0*/  SYNCS.PHASECHK.TRANS64.TRYWAIT P0, [R6+URZ], R5 ;  /* 0x00000005060075a7 */ /* 0x001064000800017f */
[----:B-1----:R-:W-:Y:S05]  /*77f0*/  @!P0 NANOSLEEP.SYNCS 0x989680 ;  /* 0x009896800000895d */ /* 0x002fea0003900000 */
[----:B------:R-:W1:Y:S02]  /*7800*/  @!P0 SYNCS.PHASECHK.TRANS64 P0, [R6+URZ], R5 ;  /* 0x00000005060085a7 */ /* 0x000e64000800007f */
[----:B-1----:R-:W-:Y:S05]  /*7810*/  @!P0 BRA `(.L_x_134) ;  /* 0xfffffffc00f08947 */ /* 0x002fea000383ffff */
[----:B------:R-:W-:Y:S05]  /*7820*/  BRA `(.L_x_177) ;  /* 0xfffffff000147947 */ /* 0x000fea000383ffff */
.L_x_135:
[----:B0-----:R0:W1:Y:S02]  /*7830*/  SYNCS.PHASECHK.TRANS64.TRYWAIT P0, [R9+URZ], R4 ;  /* 0x00000004090075a7 */ /* 0x001064000800017f */
[----:B-1----:R-:W-:Y:S05]  /*7840*/  @!P0 NANOSLEEP.SYNCS 0x989680 ;  /* 0x009896800000895d */ /* 0x002fea0003900000 */
[----:B------:R-:W1:Y:S02]  /*7850*/  @!P0 SYNCS.PHASECHK.TRANS64 P0, [R9+URZ], R4 ;  /* 0x00000004090085a7 */ /* 0x000e64000800007f */
[----:B-1----:R-:W-:Y:S05]  /*7860*/  @!P0 BRA `(.L_x_135) ;  /* 0xfffffffc00f08947 */ /* 0x002fea000383ffff */
[----:B------:R-:W-:Y:S05]  /*7870*/  BRA `(.L_x_178) ;  /* 0xfffffff000247947 */ /* 0x000fea000383ffff */
.L_x_136:
[----:B0-----:R0:W1:Y:S02]  /*7880*/  SYNCS.PHASECHK.TRANS64.TRYWAIT P0, [R6+URZ], R5 ;  /* 0x00000005060075a7 */ /* 0x001064000800017f */
[----:B-1----:R-:W-:Y:S05]  /*7890*/  @!P0 NANOSLEEP.SYNCS 0x989680 ;  /* 0x009896800000895d */ /* 0x002fea0003900000 */
[----:B------:R-:W1:Y:S02]  /*78a0*/  @!P0 SYNCS.PHASECHK.TRANS64 P0, [R6+URZ], R5 ;  /* 0x00000005060085a7 */ /* 0x000e64000800007f */
[----:B-1----:R-:W-:Y:S05]  /*78b0*/  @!P0 BRA `(.L_x_136) ;  /* 0xfffffffc00f08947 */ /* 0x002fea000383ffff */
[----:B------:R-:W-:Y:S05]  /*78c0*/  BRA `(.L_x_179) ;  /* 0xfffffff000347947 */ /* 0x000fea000383ffff */
.L_x_137:
[----:B0-----:R0:W1:Y:S02]  /*78d0*/  SYNCS.PHASECHK.TRANS64.TRYWAIT P0, [R9+URZ], R4 ;  /* 0x00000004090075a7 */ /* 0x001064000800017f */
[----:B-1----:R-:W-:Y:S05]  /*78e0*/  @!P0 NANOSLEEP.SYNCS 0x989680 ;  /* 0x009896800000895d */ /* 0x002fea0003900000 */
[----:B------:R-:W1:Y:S02]  /*78f0*/  @!P0 SYNCS.PHASECHK.TRANS64 P0, [R9+URZ], R4 ;  /* 0x00000004090085a7 */ /* 0x000e64000800007f */
[----:B-1----:R-:W-:Y:S05]  /*7900*/  @!P0 BRA `(.L_x_137) ;  /* 0xfffffffc00f08947 */ /* 0x002fea000383ffff */
[----:B------:R-:W-:Y:S05]  /*7910*/  BRA `(.L_x_180) ;  /* 0xfffffff000447947 */ /* 0x000fea000383ffff */
.L_x_138:
[----:B0-----:R0:W1:Y:S02]  /*7920*/  SYNCS.PHASECHK.TRANS64.TRYWAIT P0, [R6+URZ], R5 ;  /* 0x00000005060075a7 */ /* 0x001064000800017f */
[----:B-1----:R-:W-:Y:S05]  /*7930*/  @!P0 NANOSLEEP.SYNCS 0x989680 ;  /* 0x009896800000895d */ /* 0x002fea0003900000 */
[----:B------:R-:W1:Y:S02]  /*7940*/  @!P0 SYNCS.PHASECHK.TRANS64 P0, [R6+URZ], R5 ;  /* 0x00000005060085a7 */ /* 0x000e64000800007f */
[----:B-1----:R-:W-:Y:S05]  /*7950*/  @!P0 BRA `(.L_x_138) ;  /* 0xfffffffc00f08947 */ /* 0x002fea000383ffff */
[----:B------:R-:W-:Y:S05]  /*7960*/  BRA `(.L_x_181) ;  /* 0xfffffff000547947 */ /* 0x000fea000383ffff */
.L_x_139:
[----:B0-----:R0:W1:Y:S02]  /*7970*/  SYNCS.PHASECHK.TRANS64.TRYWAIT P0, [R9+URZ], R4 ;  /* 0x00000004090075a7 */ /* 0x001064000800017f */
[----:B-1----:R-:W-:Y:S05]  /*7980*/  @!P0 NANOSLEEP.SYNCS 0x989680 ;  /* 0x009896800000895d */ /* 0x002fea0003900000 */
[----:B------:R-:W1:Y:S02]  /*7990*/  @!P0 SYNCS.PHASECHK.TRANS64 P0, [R9+URZ], R4 ;  /* 0x00000004090085a7 */ /* 0x000e64000800007f */
[----:B-1----:R-:W-:Y:S05]  /*79a0*/  @!P0 BRA `(.L_x_139) ;  /* 0xfffffffc00f08947 */ /* 0x002fea000383ffff */
[----:B------:R-:W-:Y:S05]  /*79b0*/  BRA `(.L_x_182) ;  /* 0xfffffff000647947 */ /* 0x000fea000383ffff */
.L_x_140:
[----:B0-----:R0:W1:Y:S02]  /*79c0*/  SYNCS.PHASECHK.TRANS64.TRYWAIT P0, [R6+URZ], R5 ;  /* 0x00000005060075a7 */ /* 0x001064000800017f */
[----:B-1----:R-:W-:Y:S05]  /*79d0*/  @!P0 NANOSLEEP.SYNCS 0x989680 ;  /* 0x009896800000895d */ /* 0x002fea0003900000 */
[----:B------:R-:W1:Y:S02]  /*79e0*/  @!P0 SYNCS.PHASECHK.TRANS64 P0, [R6+URZ], R5 ;  /* 0x00000005060085a7 */ /* 0x000e64000800007f */
[----:B-1----:R-:W-:Y:S05]  /*79f0*/  @!P0 BRA `(.L_x_140) ;  /* 0xfffffffc00f08947 */ /* 0x002fea000383ffff */
[----:B------:R-:W-:Y:S05]  /*7a00*/  BRA `(.L_x_183) ;  /* 0xfffffff000747947 */ /* 0x000fea000383ffff */
.L_x_141:
[----:B0-----:R0:W1:Y:S02]  /*7a10*/  SYNCS.PHASECHK.TRANS64.TRYWAIT P0, [R9+URZ], R4 ;  /* 0x00000004090075a7 */ /* 0x001064000800017f */
[----:B-1----:R-:W-:Y:S05]  /*7a20*/  @!P0 NANOSLEEP.SYNCS 0x989680 ;  /* 0x009896800000895d */ /* 0x002fea0003900000 */
[----:B------:R-:W1:Y:S02]  /*7a30*/  @!P0 SYNCS.PHASECHK.TRANS64 P0, [R9+URZ], R4 ;  /* 0x00000004090085a7 */ /* 0x000e64000800007f */
[----:B-1----:R-:W-:Y:S05]  /*7a40*/  @!P0 BRA `(.L_x_141) ;  /* 0xfffffffc00f08947 */ /* 0x002fea000383ffff */
[----:B------:R-:W-:Y:S05]  /*7a50*/  BRA `(.L_x_184) ;  /* 0xfffffff000847947 */ /* 0x000fea000383ffff */
.L_x_142:
[----:B0-----:R0:W1:Y:S02]  /*7a60*/  SYNCS.PHASECHK.TRANS64.TRYWAIT P0, [R6+URZ], R5 ;  /* 0x00000005060075a7 */ /* 0x001064000800017f */
[----:B-1----:R-:W-:Y:S05]  /*7a70*/  @!P0 NANOSLEEP.SYNCS 0x989680 ;  /* 0x009896800000895d */ /* 0x002fea0003900000 */
[----:B------:R-:W1:Y:S02]  /*7a80*/  @!P0 SYNCS.PHASECHK.TRANS64 P0, [R6+URZ], R5 ;  /* 0x00000005060085a7 */ /* 0x000e64000800007f */
[----:B-1----:R-:W-:Y:S05]  /*7a90*/  @!P0 BRA `(.L_x_142) ;  /* 0xfffffffc00f08947 */ /* 0x002fea000383ffff */
[----:B------:R-:W-:Y:S05]  /*7aa0*/  BRA `(.L_x_185) ;  /* 0xfffffff000947947 */ /* 0x000fea000383ffff */
.L_x_143:
[----:B0-----:R0:W1:Y:S02]  /*7ab0*/  SYNCS.PHASECHK.TRANS64.TRYWAIT P0, [R9+URZ], R4 ;  /* 0x00000004090075a7 */ /* 0x001064000800017f */
[----:B-1----:R-:W-:Y:S05]  /*7ac0*/  @!P0 NANOSLEEP.SYNCS 0x989680 ;  /* 0x009896800000895d */ /* 0x002fea0003900000 */
[----:B------:R-:W1:Y:S02]  /*7ad0*/  @!P0 SYNCS.PHASECHK.TRANS64 P0, [R9+URZ], R4 ;  /* 0x00000004090085a7 */ /* 0x000e64000800007f */
[----:B-1----:R-:W-:Y:S05]  /*7ae0*/  @!P0 BRA `(.L_x_143) ;  /* 0xfffffffc00f08947 */ /* 0x002fea000383ffff */
[----:B------:R-:W-:Y:S05]  /*7af0*/  BRA `(.L_x_186) ;  /* 0xfffffff000a47947 */ /* 0x000fea000383ffff */
.L_x_144:
[----:B0-----:R0:W1:Y:S02]  /*7b00*/  SYNCS.PHASECHK.TRANS64.TRYWAIT P0, [R6+URZ], R5 ;  /* 0x00000005060075a7 */ /* 0x001064000800017f */
[----:B-1----:R-:W-:Y:S05]  /*7b10*/  @!P0 NANOSLEEP.SYNCS 0x989680 ;  /* 0x009896800000895d */ /* 0x002fea0003900000 */
[----:B------:R-:W1:Y:S02]  /*7b20*/  @!P0 SYNCS.PHASECHK.TRANS64 P0, [R6+URZ], R5 ;  /* 0x00000005060085a7 */ /* 0x000e64000800007f */
[----:B-1----:R-:W-:Y:S05]  /*7b30*/  @!P0 BRA `(.L_x_144) ;  /* 0xfffffffc00f08947 */ /* 0x002fea000383ffff */
[----:B------:R-:W-:Y:S05]  /*7b40*/  BRA `(.L_x_187) ;  /* 0xfffffff000ac7947 */ /* 0x000fea000383ffff */
.L_x_188:
[----:B------:R-:W-:-:S00]  /*7b50*/  BRA `(.L_x_188) ;  /* 0xfffffffc00fc7947 */ /* 0x000fc0000383ffff */
[----:B------:R-:W-:-:S00]  /*7b60*/  NOP ;  /* 0x0000000000007918 */ /* 0x000fc00000000000 */
        /* <DEDUP_REMOVED lines=9> */
.L_x_189:


//--------------------- .nv.shared._ZN7cutlass13device_kernelINS_4gemm6kernel13GemmUniversalIN4cute5tupleIJiiiiEEENS1_10collective13CollectiveMmaINS1_40MainloopSm90TmaGmmaWarpSpecializedSparseILi34ENS5_IJNS4_1CILi1EEESB_SB_EEENS1_32KernelTmaWarpSpecializedPingpongEEENS5_IJNSA_ILi64EEESF_SF_EEEaNS5_IJNS4_6LayoutINS5_IJiNS5_IJNSA_ILi2EEEiEEEiEEENS5_IJlNS5_IJSB_SI_EEElEEEEENSH_INS5_IJNS5_IJSF_iEEESO_iEEENS5_IJNS5_IJSF_NSA_ILi4096EEEEEENS5_IJSB_lEEElEEEEEEEEaNS5_IJlSB_lEEENS4_8TiledMMAINS4_8MMA_AtomIJNS4_4SM904GMMA6SPARSE27GMMA_64x64x64_S32S8S8_SS_TNILNS10_9SparseSelE0EEEEEENSH_ISC_NS5_IJNSA_ILi0EEES16_S16_EEEEENS5_IJNS4_10UnderscoreES19_S19_EEEEENS4_13SM90_TMA_LOADENS4_14ComposedLayoutINS4_7SwizzleILi1ELi4ELi3EEENS4_25smem_sparse_ptr_flag_bitsILi2ELi8EEENSH_INS5_IJNS5_IJSB_NSA_ILi8EEEEEENS5_IJSI_NSA_ILi32EEEEEEEEENS5_IJNS5_IJS16_SF_EEESL_EEEEEEEvNS4_8identityES1C_NS1D_INS1E_ILi2ELi4ELi3EEENS4_18smem_ptr_flag_bitsILi8EEENSH_INS5_IJS1I_SF_EEENS5_IJSF_SB_EEEEEEEvS1R_EENS_8epilogue10collective6detail29Sm90TmaWarpSpecializedAdapterINS21_15DefaultEpilogueIiNS5_IJSB_llEEES25_NS20_6thread17LinearCombinationIiLi1EiiLNS26_9ScaleType4KindE0ELNS_15FloatRoundStyleE2EiEENS1_15EpilogueDefaultEEEEEvvEEEEvNT_6ParamsE --------------------------
	.section	.nv.shared._ZN7cutlass13device_kernelINS_4gemm6kernel13GemmUniversalIN4cute5tupleIJiiiiEEENS1_10collective13CollectiveMmaINS1_40MainloopSm90TmaGmmaWarpSpecializedSparseILi34ENS5_IJNS4_1CILi1EEESB_SB_EEENS1_32KernelTmaWarpSpecializedPingpongEEENS5_IJNSA_ILi64EEESF_SF_EEEaNS5_IJNS4_6LayoutINS5_IJiNS5_IJNSA_ILi2EEEiEEEiEEENS5_IJlNS5_IJSB_SI_EEElEEEEENSH_INS5_IJNS5_IJSF_iEEESO_iEEENS5_IJNS5_IJSF_NSA_ILi4096EEEEEENS5_IJSB_lEEElEEEEEEEEaNS5_IJlSB_lEEENS4_8TiledMMAINS4_8MMA_AtomIJNS4_4SM904GMMA6SPARSE27GMMA_64x64x64_S32S8S8_SS_TNILNS10_9SparseSelE0EEEEEENSH_ISC_NS5_IJNSA_ILi0EEES16_S16_EEEEENS5_IJNS4_10UnderscoreES19_S19_EEEEENS4_13SM90_TMA_LOADENS4_14ComposedLayoutINS4_7SwizzleILi1ELi4ELi3EEENS4_25smem_sparse_ptr_flag_bitsILi2ELi8EEENSH_INS5_IJNS5_IJSB_NSA_ILi8EEEEEENS5_IJSI_NSA_ILi32EEEEEEEEENS5_IJNS5_IJS16_SF_EEESL_EEEEEEEvNS4_8identityES1C_NS1D_INS1E_ILi2ELi4ELi3EEENS4_18smem_ptr_flag_bitsILi8EEENSH_INS5_IJS1I_SF_EEENS5_IJSF_SB_EEEEEEEvS1R_EENS_8epilogue10collective6detail29Sm90TmaWarpSpecializedAdapterINS21_15DefaultEpilogueIiNS5_IJSB_llEEES25_NS20_6thread17LinearCombinationIiLi1EiiLNS26_9ScaleType4KindE0ELNS_15FloatRoundStyleE2EiEENS1_15EpilogueDefaultEEEEEvvEEEEvNT_6ParamsE,"aw",@nobits
	.sectionflags	@""
	.align	16
	.zero		1024


//--------------------- .nv.shared.reserved.0     --------------------------
	.section	.nv.shared.reserved.0,"aw",@nobits
	.weak		__nv_reservedSMEM_offset_0_alias
	.size		__nv_reservedSMEM_offset_0_alias, 0, 0
	.other		__nv_reservedSMEM_offset_0_alias,@"STO_CUDA_RESERVED_SHARED STV_DEFAULT"
__nv_reservedSMEM_offset_0_alias:
	.zero		0


//--------------------- .nv.global                --------------------------
	.section	.nv.global,"aw",@nobits
.nv.global:
	.type		_ZN39_INTERNAL_6b8f2624_4_k_cu_48f7f03d_30234cute1_E,@object
	.size		_ZN39_INTERNAL_6b8f2624_4_k_cu_48f7f03d_30234cute1_E,(_ZN39_INTERNAL_6b8f2624_4_k_cu_48f7f03d_30234cuda3std3__45__cpo6cbeginE - _ZN39_INTERNAL_6b8f2624_4_k_cu_48f7f03d_30234cute1_E)
_ZN39_INTERNAL_6b8f2624_4_k_cu_48f7f03d_30234cute1_E:
	.zero		1
	.type		_ZN39_INTERNAL_6b8f2624_4_k_cu_48f7f03d_30234cuda3std3__45__cpo6cbeginE,@object
	.size		_ZN39_INTERNAL_6b8f2624_4_k_cu_48f7f03d_30234cuda3std3__45__cpo6cbeginE,(_ZN39_INTERNAL_6b8f2624_4_k_cu_48f7f03d_30234cuda3std3__48in_placeE - _ZN39_INTERNAL_6b8f2624_4_k_cu_48f7f03d_30234cuda3std3__45__cpo6cbeginE)
_ZN39_INTERNAL_6b8f2624_4_k_cu_48f7f03d_30234cuda3std3__45__cpo6cbeginE:
	.zero		1
	.type		_ZN39_INTERNAL_6b8f2624_4_k_cu_48f7f03d_30234cuda3std3__48in_placeE,@object
	.size		_ZN39_INTERNAL_6b8f2624_4_k_cu_48f7f03d_30234cuda3std3__48in_placeE,(_ZN39_INTERNAL_6b8f2624_4_k_cu_48f7f03d_30234cuda3std6ranges3__45__cpo9iter_moveE - _ZN39_INTERNAL_6b8f2624_4_k_cu_48f7f03d_30234cuda3std3__48in_placeE)
_ZN39_INTERNAL_6b8f2624_4_k_cu_48f7f03d_30234cuda3std3__48in_placeE:
	.zero		1
	.type		_ZN39_INTERNAL_6b8f2624_4_k_cu_48f7f03d_30234cuda3std6ranges3__45__cpo9iter_moveE,@object
	.size		_ZN39_INTERNAL_6b8f2624_4_k_cu_48f7f03d_30234cuda3std6ranges3__45__cpo9iter_moveE,(_ZN39_INTERNAL_6b8f2624_4_k_cu_48f7f03d_30234cuda3std3__45__cpo5beginE - _ZN39_INTERNAL_6b8f2624_4_k_cu_48f7f03d_30234cuda3std6ranges3__45__cpo9iter_moveE)
_ZN39_INTERNAL_6b8f2624_4_k_cu_48f7f03d_30234cuda3std6ranges3__45__cpo9iter_moveE:
	.zero		1
	.type		_ZN39_INTERNAL_6b8f2624_4_k_cu_48f7f03d_30234cuda3std3__45__cpo5beginE,@object
	.size		_ZN39_INTERNAL_6b8f2624_4_k_cu_48f7f03d_30234cuda3std3__45__cpo5beginE,(_ZN39_INTERNAL_6b8f2624_4_k_cu_48f7f03d_30234cuda3std3__441_GLOBAL__N__6b8f2624_4_k_cu_48f7f03d_30236ignoreE - _ZN39_INTERNAL_6b8f2624_4_k_cu_48f7f03d_30234cuda3std3__45__cpo5beginE)
_ZN39_INTERNAL_6b8f2624_4_k_cu_48f7f03d_30234cuda3std3__45__cpo5beginE:
	.zero		1
	.type		_ZN39_INTERNAL_6b8f2624_4_k_cu_48f7f03d_30234cuda3std3__441_GLOBAL__N__6b8f2624_4_k_cu_48f7f03d_30236ignoreE,@object
	.size		_ZN39_INTERNAL_6b8f2624_4_k_cu_48f7f03d_30234cuda3std3__441_GLOBAL__N__6b8f2624_4_k_cu_48f7f03d_30236ignoreE,(_ZN39_INTERNAL_6b8f2624_4_k_cu_48f7f03d_30234cute7productE - _ZN39_INTERNAL_6b8f2624_4_k_cu_48f7f03d_30234cuda3std3__441_GLOBAL__N__6b8f2624_4_k_cu_48f7f03d_30236ignoreE)
_ZN39_INTERNAL_6b8f2624_4_k_cu_48f7f03d_30234cuda3std3__441_GLOBAL__N__6b8f2624_4_k_cu_48f7f03d_30236ignoreE:
	.zero		1
	.type		_ZN39_INTERNAL_6b8f2624_4_k_cu_48f7f03d_30234cute7productE,@object
	.size		_ZN39_INTERNAL_6b8f2624_4_k_cu_48f7f03d_30234cute7productE,(_ZN39_INTERNAL_6b8f2624_4_k_cu_48f7f03d_30234cuda3std3__45__cpo3endE - _ZN39_INTERNAL_6b8f2624_4_k_cu_48f7f03d_30234cute7productE)
_ZN39_INTERNAL_6b8f2624_4_k_cu_48f7f03d_30234cute7productE:
	.zero		1
	.type		_ZN39_INTERNAL_6b8f2624_4_k_cu_48f7f03d_30234cuda3std3__45__cpo3endE,@object
	.size		_ZN39_INTERNAL_6b8f2624_4_k_cu_48f7f03d_30234cuda3std3__45__cpo3endE,(_ZN39_INTERNAL_6b8f2624_4_k_cu_48f7f03d_30234cuda3std3__419piecewise_constructE - _ZN39_INTERNAL_6b8f2624_4_k_cu_48f7f03d_30234cuda3std3__45__cpo3endE)
_ZN39_INTERNAL_6b8f2624_4_k_cu_48f7f03d_30234cuda3std3__45__cpo3endE:
	.zero		1
	.type		_ZN39_INTERNAL_6b8f2624_4_k_cu_48f7f03d_30234cuda3std3__419piecewise_constructE,@object
	.size		_ZN39_INTERNAL_6b8f2624_4_k_cu_48f7f03d_30234cuda3std3__419piecewise_constructE,(_ZN39_INTERNAL_6b8f2624_4_k_cu_48f7f03d_30234cuda3std3__45__cpo4cendE - _ZN39_INTERNAL_6b8f2624_4_k_cu_48f7f03d_30234cuda3std3__419piecewise_constructE)
_ZN39_INTERNAL_6b8f2624_4_k_cu_48f7f03d_30234cuda3std3__419piecewise_constructE:
	.zero		1
	.type		_ZN39_INTERNAL_6b8f2624_4_k_cu_48f7f03d_30234cuda3std3__45__cpo4cendE,@object
	.size		_ZN39_INTERNAL_6b8f2624_4_k_cu_48f7f03d_30234cuda3std3__45__cpo4cendE,(_ZN39_INTERNAL_6b8f2624_4_k_cu_48f7f03d_30234cuda3std6ranges3__45__cpo4swapE - _ZN39_INTERNAL_6b8f2624_4_k_cu_48f7f03d_30234cuda3std3__45__cpo4cendE)
_ZN39_INTERNAL_6b8f2624_4_k_cu_48f7f03d_30234cuda3std3__45__cpo4cendE:
	.zero		1
	.type		_ZN39_INTERNAL_6b8f2624_4_k_cu_48f7f03d_30234cuda3std6ranges3__45__cpo4swapE,@object
	.size		_ZN39_INTERNAL_6b8f2624_4_k_cu_48f7f03d_30234cuda3std6ranges3__45__cpo4swapE,(.L_7 - _ZN39_INTERNAL_6b8f2624_4_k_cu_48f7f03d_30234cuda3std6ranges3__45__cpo4swapE)
_ZN39_INTERNAL_6b8f2624_4_k_cu_48f7f03d_30234cuda3std6ranges3__45__cpo4swapE:
	.zero		1
.L_7:


//--------------------- .nv.constant0._ZN7cutlass13device_kernelINS_4gemm6kernel13GemmUniversalIN4cute5tupleIJiiiiEEENS1_10collective13CollectiveMmaINS1_40MainloopSm90TmaGmmaWarpSpecializedSparseILi34ENS5_IJNS4_1CILi1EEESB_SB_EEENS1_32KernelTmaWarpSpecializedPingpongEEENS5_IJNSA_ILi64EEESF_SF_EEEaNS5_IJNS4_6LayoutINS5_IJiNS5_IJNSA_ILi2EEEiEEEiEEENS5_IJlNS5_IJSB_SI_EEElEEEEENSH_INS5_IJNS5_IJSF_iEEESO_iEEENS5_IJNS5_IJSF_NSA_ILi4096EEEEEENS5_IJSB_lEEElEEEEEEEEaNS5_IJlSB_lEEENS4_8TiledMMAINS4_8MMA_AtomIJNS4_4SM904GMMA6SPARSE27GMMA_64x64x64_S32S8S8_SS_TNILNS10_9SparseSelE0EEEEEENSH_ISC_NS5_IJNSA_ILi0EEES16_S16_EEEEENS5_IJNS4_10UnderscoreES19_S19_EEEEENS4_13SM90_TMA_LOADENS4_14ComposedLayoutINS4_7SwizzleILi1ELi4ELi3EEENS4_25smem_sparse_ptr_flag_bitsILi2ELi8EEENSH_INS5_IJNS5_IJSB_NSA_ILi8EEEEEENS5_IJSI_NSA_ILi32EEEEEEEEENS5_IJNS5_IJS16_SF_EEESL_EEEEEEEvNS4_8identityES1C_NS1D_INS1E_ILi2ELi4ELi3EEENS4_18smem_ptr_flag_bitsILi8EEENSH_INS5_IJS1I_SF_EEENS5_IJSF_SB_EEEEEEEvS1R_EENS_8epilogue10collective6detail29Sm90TmaWarpSpecializedAdapterINS21_15DefaultEpilogueIiNS5_IJSB_llEEES25_NS20_6thread17LinearCombinationIiLi1EiiLNS26_9ScaleType4KindE0ELNS_15FloatRoundStyleE2EiEENS1_15EpilogueDefaultEEEEEvvEEEEvNT_6ParamsE --------------------------
	.section	.nv.constant0._ZN7cutlass13device_kernelINS_4gemm6kernel13GemmUniversalIN4cute5tupleIJiiiiEEENS1_10collective13CollectiveMmaINS1_40MainloopSm90TmaGmmaWarpSpecializedSparseILi34ENS5_IJNS4_1CILi1EEESB_SB_EEENS1_32KernelTmaWarpSpecializedPingpongEEENS5_IJNSA_ILi64EEESF_SF_EEEaNS5_IJNS4_6LayoutINS5_IJiNS5_IJNSA_ILi2EEEiEEEiEEENS5_IJlNS5_IJSB_SI_EEElEEEEENSH_INS5_IJNS5_IJSF_iEEESO_iEEENS5_IJNS5_IJSF_NSA_ILi4096EEEEEENS5_IJSB_lEEElEEEEEEEEaNS5_IJlSB_lEEENS4_8TiledMMAINS4_8MMA_AtomIJNS4_4SM904GMMA6SPARSE27GMMA_64x64x64_S32S8S8_SS_TNILNS10_9SparseSelE0EEEEEENSH_ISC_NS5_IJNSA_ILi0EEES16_S16_EEEEENS5_IJNS4_10UnderscoreES19_S19_EEEEENS4_13SM90_TMA_LOADENS4_14ComposedLayoutINS4_7SwizzleILi1ELi4ELi3EEENS4_25smem_sparse_ptr_flag_bitsILi2ELi8EEENSH_INS5_IJNS5_IJSB_NSA_ILi8EEEEEENS5_IJSI_NSA_ILi32EEEEEEEEENS5_IJNS5_IJS16_SF_EEESL_EEEEEEEvNS4_8identityES1C_NS1D_INS1E_ILi2ELi4ELi3EEENS4_18smem_ptr_flag_bitsILi8EEENSH_INS5_IJS1I_SF_EEENS5_IJSF_SB_EEEEEEEvS1R_EENS_8epilogue10collective6detail29Sm90TmaWarpSpecializedAdapterINS21_15DefaultEpilogueIiNS5_IJSB_llEEES25_NS20_6thread17LinearCombinationIiLi1EiiLNS26_9ScaleType4KindE0ELNS_15FloatRoundStyleE2EiEENS1_15EpilogueDefaultEEEEEvvEEEEvNT_6ParamsE,"a",@progbits
	.sectionflags	@""
	.align	4
.nv.constant0._ZN7cutlass13device_kernelINS_4gemm6kernel13GemmUniversalIN4cute5tupleIJiiiiEEENS1_10collective13CollectiveMmaINS1_40MainloopSm90TmaGmmaWarpSpecializedSparseILi34ENS5_IJNS4_1CILi1EEESB_SB_EEENS1_32KernelTmaWarpSpecializedPingpongEEENS5_IJNSA_ILi64EEESF_SF_EEEaNS5_IJNS4_6LayoutINS5_IJiNS5_IJNSA_ILi2EEEiEEEiEEENS5_IJlNS5_IJSB_SI_EEElEEEEENSH_INS5_IJNS5_IJSF_iEEESO_iEEENS5_IJNS5_IJSF_NSA_ILi4096EEEEEENS5_IJSB_lEEElEEEEEEEEaNS5_IJlSB_lEEENS4_8TiledMMAINS4_8MMA_AtomIJNS4_4SM904GMMA6SPARSE27GMMA_64x64x64_S32S8S8_SS_TNILNS10_9SparseSelE0EEEEEENSH_ISC_NS5_IJNSA_ILi0EEES16_S16_EEEEENS5_IJNS4_10UnderscoreES19_S19_EEEEENS4_13SM90_TMA_LOADENS4_14ComposedLayoutINS4_7SwizzleILi1ELi4ELi3EEENS4_25smem_sparse_ptr_flag_bitsILi2ELi8EEENSH_INS5_IJNS5_IJSB_NSA_ILi8EEEEEENS5_IJSI_NSA_ILi32EEEEEEEEENS5_IJNS5_IJS16_SF_EEESL_EEEEEEEvNS4_8identityES1C_NS1D_INS1E_ILi2ELi4ELi3EEENS4_18smem_ptr_flag_bitsILi8EEENSH_INS5_IJS1I_SF_EEENS5_IJSF_SB_EEEEEEEvS1R_EENS_8epilogue10collective6detail29Sm90TmaWarpSpecializedAdapterINS21_15DefaultEpilogueIiNS5_IJSB_llEEES25_NS20_6thread17LinearCombinationIiLi1EiiLNS26_9ScaleType4KindE0ELNS_15FloatRoundStyleE2EiEENS1_15EpilogueDefaultEEEEEvvEEEEvNT_6ParamsE:
	.zero		1920


//--------------------- SYMBOLS --------------------------

	.type		.nv.reservedSmem.offset0,@object
	.size		.nv.reservedSmem.offset0,0x4
